// auto-generated by cutlass_sweep.gemm — config: {"arch": "sm_90", "cluster_m": 2, "cluster_n": 1, "dtype": "fp16", "stages": 0, "tile_k": 32, "tile_m": 64, "tile_n": 64}
#include "cutlass/cutlass.h"
#include "cutlass/gemm/collective/collective_builder.hpp"
#include "cutlass/gemm/device/gemm_universal_adapter.h"
#include "cutlass/gemm/kernel/gemm_universal.hpp"
#include "cutlass/epilogue/collective/collective_builder.hpp"

using ElemA = cutlass::half_t;
using ElemB = cutlass::half_t;
using ElemCD = cutlass::half_t;
using Acc  = float;
using TileShape    = cute::Shape<cute::_64, cute::_64, cute::_32>;
using ClusterShape = cute::Shape<cute::_2, cute::_1, cute::_1>;

using CollectiveEpilogue = typename cutlass::epilogue::collective::CollectiveBuilder<
    cutlass::arch::Sm90, cutlass::arch::OpClassTensorOp,
    TileShape, ClusterShape,
    cutlass::epilogue::collective::EpilogueTileAuto,
    Acc, Acc,
    ElemCD, cutlass::layout::RowMajor, 128 / cutlass::sizeof_bits<ElemCD>::value,
    ElemCD, cutlass::layout::RowMajor, 128 / cutlass::sizeof_bits<ElemCD>::value,
    cutlass::epilogue::collective::EpilogueScheduleAuto
  >::CollectiveOp;

using CollectiveMainloop = typename cutlass::gemm::collective::CollectiveBuilder<
    cutlass::arch::Sm90, cutlass::arch::OpClassTensorOp,
    ElemA, cutlass::layout::RowMajor, 128 / cutlass::sizeof_bits<ElemA>::value,
    ElemB, cutlass::layout::ColumnMajor, 128 / cutlass::sizeof_bits<ElemB>::value,
    Acc,
    TileShape, ClusterShape,
    cutlass::gemm::collective::StageCountAutoCarveout<static_cast<int>(sizeof(typename CollectiveEpilogue::SharedStorage))>,
    cutlass::gemm::collective::KernelScheduleAuto
  >::CollectiveOp;

using GemmKernel = cutlass::gemm::kernel::GemmUniversal<
    cute::Shape<int,int,int,int>,
    CollectiveMainloop,
    CollectiveEpilogue
>;
using Gemm = cutlass::gemm::device::GemmUniversalAdapter<GemmKernel>;

// Force the device kernel symbol into the cubin without needing a host main.
auto* _anchor = &cutlass::device_kernel<GemmKernel>;


// ===== COMPILED SASS (sm_90a) =====

	.target	sm_90a

	.elftype	@"ET_EXEC"


//--------------------- .note.nv.tkinfo           --------------------------
	.section	.note.nv.tkinfo,"",@"SHT_NOTE"
	.sectionflags	@"SHF_NOTE_NV_TKINFO"
	.tkinfo
        /*0018*/ 	.word	0x00000002
        /*0030*/ 	.string	""
        /*0030*/ 	.string	"ptxas"
        /*0030*/ 	.string	"Cuda compilation tools, release 13.0, V13.0.88"
        /*0030*/ 	.string	"Build cuda_13.0.r13.0/compiler.36424714_0"
        /*0030*/ 	.string	"-arch sm_90a -m 64 "



//--------------------- .note.nv.cuinfo           --------------------------
	.section	.note.nv.cuinfo,"",@"SHT_NOTE"
	.sectionflags	@"SHF_NOTE_NV_CUINFO"
        /*0018*/ 	.short	0x0002
        /*001a*/ 	.short	0x005a
        /*001c*/ 	.short	0x0082
	.zero		2


//--------------------- .nv.info                  --------------------------
	.section	.nv.info,"",@"SHT_CUDA_INFO"
	.align	4


	//----- nvinfo : EIATTR_REGCOUNT
	.align		4
        /*0000*/ 	.byte	0x04, 0x2f
        /*0002*/ 	.short	(.L_15 - .L_14)
	.align		4
.L_14:
        /*0004*/ 	.word	index@(_ZN7cutlass13device_kernelINS_4gemm6kernel13GemmUniversalIN4cute5tupleIJiiiiEEENS1_10collective13CollectiveMmaINS1_34MainloopSm90TmaGmmaWarpSpecializedILi28ENS5_IJNS4_1CILi2EEENSA_ILi1EEESC_EEENS1_32KernelTmaWarpSpecializedPingpongEEENS5_IJNSA_ILi64EEESG_NSA_ILi32EEEEEENS_6half_tENS5_IJlSC_lEEESJ_SK_NS4_8TiledMMAINS4_8MMA_AtomIJNS4_4SM904GMMA25MMA_64x64x16_F32F16F16_SSILNSO_5MajorE0ELSQ_0ELNSO_7ScaleInE1ELSR_1EEEEEENS4_6LayoutINS5_IJSC_SC_SC_EEENS5_IJNSA_ILi0EEESW_SW_EEEEENS5_IJNS4_10UnderscoreESZ_SZ_EEEEENS4_13SM90_TMA_LOADENS4_14ComposedLayoutINS4_7SwizzleILi2ELi4ELi3EEENS4_18smem_ptr_flag_bitsILi16EEENSU_INS5_IJNSA_ILi8EEESH_EEENS5_IJSH_SC_EEEEEEEvNS4_8identityENS4_23SM90_TMA_LOAD_MULTICASTES1C_vS1D_EENS_8epilogue10collective6detail29Sm90TmaWarpSpecializedAdapterINS1H_15DefaultEpilogueISJ_SK_SK_NS1G_6thread17LinearCombinationISJ_Li1EffLNS1L_9ScaleType4KindE0ELNS_15FloatRoundStyleE2ESJ_EENS1_15EpilogueDefaultEEEEEvvEEEEvNT_6ParamsE)
        /*0008*/ 	.word	0x000000a8


	//----- nvinfo : EIATTR_FRAME_SIZE
	.align		4
.L_15:
        /*000c*/ 	.byte	0x04, 0x11
        /*000e*/ 	.short	(.L_17 - .L_16)
	.align		4
.L_16:
        /*0010*/ 	.word	index@(_ZN7cutlass13device_kernelINS_4gemm6kernel13GemmUniversalIN4cute5tupleIJiiiiEEENS1_10collective13CollectiveMmaINS1_34MainloopSm90TmaGmmaWarpSpecializedILi28ENS5_IJNS4_1CILi2EEENSA_ILi1EEESC_EEENS1_32KernelTmaWarpSpecializedPingpongEEENS5_IJNSA_ILi64EEESG_NSA_ILi32EEEEEENS_6half_tENS5_IJlSC_lEEESJ_SK_NS4_8TiledMMAINS4_8MMA_AtomIJNS4_4SM904GMMA25MMA_64x64x16_F32F16F16_SSILNSO_5MajorE0ELSQ_0ELNSO_7ScaleInE1ELSR_1EEEEEENS4_6LayoutINS5_IJSC_SC_SC_EEENS5_IJNSA_ILi0EEESW_SW_EEEEENS5_IJNS4_10UnderscoreESZ_SZ_EEEEENS4_13SM90_TMA_LOADENS4_14ComposedLayoutINS4_7SwizzleILi2ELi4ELi3EEENS4_18smem_ptr_flag_bitsILi16EEENSU_INS5_IJNSA_ILi8EEESH_EEENS5_IJSH_SC_EEEEEEEvNS4_8identityENS4_23SM90_TMA_LOAD_MULTICASTES1C_vS1D_EENS_8epilogue10collective6detail29Sm90TmaWarpSpecializedAdapterINS1H_15DefaultEpilogueISJ_SK_SK_NS1G_6thread17LinearCombinationISJ_Li1EffLNS1L_9ScaleType4KindE0ELNS_15FloatRoundStyleE2ESJ_EENS1_15EpilogueDefaultEEEEEvvEEEEvNT_6ParamsE)
        /*0014*/ 	.word	0x00000008


	//----- nvinfo : EIATTR_MIN_STACK_SIZE
	.align		4
.L_17:
        /*0018*/ 	.byte	0x04, 0x12
        /*001a*/ 	.short	(.L_19 - .L_18)
	.align		4
.L_18:
        /*001c*/ 	.word	index@(_ZN7cutlass13device_kernelINS_4gemm6kernel13GemmUniversalIN4cute5tupleIJiiiiEEENS1_10collective13CollectiveMmaINS1_34MainloopSm90TmaGmmaWarpSpecializedILi28ENS5_IJNS4_1CILi2EEENSA_ILi1EEESC_EEENS1_32KernelTmaWarpSpecializedPingpongEEENS5_IJNSA_ILi64EEESG_NSA_ILi32EEEEEENS_6half_tENS5_IJlSC_lEEESJ_SK_NS4_8TiledMMAINS4_8MMA_AtomIJNS4_4SM904GMMA25MMA_64x64x16_F32F16F16_SSILNSO_5MajorE0ELSQ_0ELNSO_7ScaleInE1ELSR_1EEEEEENS4_6LayoutINS5_IJSC_SC_SC_EEENS5_IJNSA_ILi0EEESW_SW_EEEEENS5_IJNS4_10UnderscoreESZ_SZ_EEEEENS4_13SM90_TMA_LOADENS4_14ComposedLayoutINS4_7SwizzleILi2ELi4ELi3EEENS4_18smem_ptr_flag_bitsILi16EEENSU_INS5_IJNSA_ILi8EEESH_EEENS5_IJSH_SC_EEEEEEEvNS4_8identityENS4_23SM90_TMA_LOAD_MULTICASTES1C_vS1D_EENS_8epilogue10collective6detail29Sm90TmaWarpSpecializedAdapterINS1H_15DefaultEpilogueISJ_SK_SK_NS1G_6thread17LinearCombinationISJ_Li1EffLNS1L_9ScaleType4KindE0ELNS_15FloatRoundStyleE2ESJ_EENS1_15EpilogueDefaultEEEEEvvEEEEvNT_6ParamsE)
        /*0020*/ 	.word	0x00000008
.L_19:


//--------------------- .nv.compat                --------------------------
	.section	.nv.compat,"",@"SHT_CUDA_COMPAT_INFO"
	.align	4
        /*0000*/ 	.byte	0x02, 0x09, 0x01, 0x00, 0x02, 0x02, 0x04, 0x00, 0x02, 0x05, 0x05, 0x00, 0x03, 0x07, 0x01, 0x01
        /*0010*/ 	.byte	0x02, 0x03, 0x01, 0x00, 0x02, 0x06, 0x01, 0x00, 0x04, 0x0b, 0x08, 0x00, 0x00, 0x00, 0x00, 0x00
        /*0020*/ 	.byte	0x00, 0x00, 0x00, 0x00


//--------------------- .nv.info._ZN7cutlass13device_kernelINS_4gemm6kernel13GemmUniversalIN4cute5tupleIJiiiiEEENS1_10collective13CollectiveMmaINS1_34MainloopSm90TmaGmmaWarpSpecializedILi28ENS5_IJNS4_1CILi2EEENSA_ILi1EEESC_EEENS1_32KernelTmaWarpSpecializedPingpongEEENS5_IJNSA_ILi64EEESG_NSA_ILi32EEEEEENS_6half_tENS5_IJlSC_lEEESJ_SK_NS4_8TiledMMAINS4_8MMA_AtomIJNS4_4SM904GMMA25MMA_64x64x16_F32F16F16_SSILNSO_5MajorE0ELSQ_0ELNSO_7ScaleInE1ELSR_1EEEEEENS4_6LayoutINS5_IJSC_SC_SC_EEENS5_IJNSA_ILi0EEESW_SW_EEEEENS5_IJNS4_10UnderscoreESZ_SZ_EEEEENS4_13SM90_TMA_LOADENS4_14ComposedLayoutINS4_7SwizzleILi2ELi4ELi3EEENS4_18smem_ptr_flag_bitsILi16EEENSU_INS5_IJNSA_ILi8EEESH_EEENS5_IJSH_SC_EEEEEEEvNS4_8identityENS4_23SM90_TMA_LOAD_MULTICASTES1C_vS1D_EENS_8epilogue10collective6detail29Sm90TmaWarpSpecializedAdapterINS1H_15DefaultEpilogueISJ_SK_SK_NS1G_6thread17LinearCombinationISJ_Li1EffLNS1L_9ScaleType4KindE0ELNS_15FloatRoundStyleE2ESJ_EENS1_15EpilogueDefaultEEEEEvvEEEEvNT_6ParamsE --------------------------
	.section	.nv.info._ZN7cutlass13device_kernelINS_4gemm6kernel13GemmUniversalIN4cute5tupleIJiiiiEEENS1_10collective13CollectiveMmaINS1_34MainloopSm90TmaGmmaWarpSpecializedILi28ENS5_IJNS4_1CILi2EEENSA_ILi1EEESC_EEENS1_32KernelTmaWarpSpecializedPingpongEEENS5_IJNSA_ILi64EEESG_NSA_ILi32EEEEEENS_6half_tENS5_IJlSC_lEEESJ_SK_NS4_8TiledMMAINS4_8MMA_AtomIJNS4_4SM904GMMA25MMA_64x64x16_F32F16F16_SSILNSO_5MajorE0ELSQ_0ELNSO_7ScaleInE1ELSR_1EEEEEENS4_6LayoutINS5_IJSC_SC_SC_EEENS5_IJNSA_ILi0EEESW_SW_EEEEENS5_IJNS4_10UnderscoreESZ_SZ_EEEEENS4_13SM90_TMA_LOADENS4_14ComposedLayoutINS4_7SwizzleILi2ELi4ELi3EEENS4_18smem_ptr_flag_bitsILi16EEENSU_INS5_IJNSA_ILi8EEESH_EEENS5_IJSH_SC_EEEEEEEvNS4_8identityENS4_23SM90_TMA_LOAD_MULTICASTES1C_vS1D_EENS_8epilogue10collective6detail29Sm90TmaWarpSpecializedAdapterINS1H_15DefaultEpilogueISJ_SK_SK_NS1G_6thread17LinearCombinationISJ_Li1EffLNS1L_9ScaleType4KindE0ELNS_15FloatRoundStyleE2ESJ_EENS1_15EpilogueDefaultEEEEEvvEEEEvNT_6ParamsE,"",@"SHT_CUDA_INFO"
	.sectionflags	@""
	.align	4


	//----- nvinfo : EIATTR_CUDA_API_VERSION
	.align		4
        /*0000*/ 	.byte	0x04, 0x37
        /*0002*/ 	.short	(.L_21 - .L_20)
.L_20:
        /*0004*/ 	.word	0x00000082


	//----- nvinfo : EIATTR_KPARAM_INFO
	.align		4
.L_21:
        /*0008*/ 	.byte	0x04, 0x17
        /*000a*/ 	.short	(.L_23 - .L_22)
.L_22:
        /*000c*/ 	.word	0x00000000
        /*0010*/ 	.short	0x0000
        /*0012*/ 	.short	0x0070
        /*0014*/ 	.byte	0x00, 0xf0, 0x01, 0x10


	//----- nvinfo : EIATTR_SPARSE_MMA_MASK
	.align		4
.L_23:
        /*0018*/ 	.byte	0x03, 0x50
        /*001a*/ 	.short	0x0000


	//----- nvinfo : EIATTR_MAXREG_COUNT
	.align		4
        /*001c*/ 	.byte	0x03, 0x1b
        /*001e*/ 	.short	0x00a8


	//----- nvinfo : EIATTR_NUM_BARRIERS
	.align		4
        /*0020*/ 	.byte	0x02, 0x4c
        /*0022*/ 	.byte	0x01
	.zero		1


	//----- nvinfo : EIATTR_EXTERNS
	.align		4
        /*0024*/ 	.byte	0x04, 0x0f
        /*0026*/ 	.short	(.L_25 - .L_24)


	//   ....[0]....
	.align		4
.L_24:
        /*0028*/ 	.word	index@(__assertfail)


	//----- nvinfo : EIATTR_ANNOTATIONS
	.align		4
.L_25:
        /*002c*/ 	.byte	0x04, 0x55
        /*002e*/ 	.short	(.L_27 - .L_26)


	//   ....[0]....
.L_26:
        /*0030*/ 	.word	0x00000001
        /*0034*/ 	.byte	0xe0, 0x10, 0x00, 0x00, 0x01, 0x00, 0x00, 0x00, 0xd0, 0x46, 0x00, 0x00, 0x01, 0x00, 0x00, 0x00
        /*0044*/ 	.byte	0x50, 0x53, 0x00, 0x00


	//----- nvinfo : EIATTR_MERCURY_ISA_VERSION
	.align		4
.L_27:
        /*0048*/ 	.byte	0x03, 0x5f
        /*004a*/ 	.short	0x0101


	//----- nvinfo : EIATTR_INT_WARP_WIDE_INSTR_OFFSETS
	.align		4
        /*004c*/ 	.byte	0x04, 0x31
        /*004e*/ 	.short	(.L_29 - .L_28)


	//   ....[0]....
.L_28:
        /*0050*/ 	.word	0x00000860


	//   ....[1]....
        /*0054*/ 	.word	0x00000890


	//   ....[2]....
        /*0058*/ 	.word	0x000008d0


	//   ....[3]....
        /*005c*/ 	.word	0x00000a00


	//   ....[4]....
        /*0060*/ 	.word	0x00000a10


	//   ....[5]....
        /*0064*/ 	.word	0x00000a20


	//   ....[6]....
        /*0068*/ 	.word	0x00000ac0


	//   ....[7]....
        /*006c*/ 	.word	0x00000b00


	//   ....[8]....
        /*0070*/ 	.word	0x00002150


	//----- nvinfo : EIATTR_COOP_GROUP_MASK_REGIDS
	.align		4
.L_29:
        /*0074*/ 	.byte	0x04, 0x29
        /*0076*/ 	.short	(.L_31 - .L_30)


	//   ....[0]....
.L_30:
        /*0078*/ 	.word	0xffffffff


	//   ....[1]....
        /*007c*/ 	.word	0xffffffff


	//   ....[2]....
        /*0080*/ 	.word	0xffffffff


	//   ....[3]....
        /*0084*/ 	.word	0xffffffff


	//   ....[4]....
        /*0088*/ 	.word	0xffffffff


	//   ....[5]....
        /*008c*/ 	.word	0xffffffff


	//   ....[6]....
        /*0090*/ 	.word	0xffffffff


	//----- nvinfo : EIATTR_COOP_GROUP_INSTR_OFFSETS
	.align		4
.L_31:
        /*0094*/ 	.byte	0x04, 0x28
        /*0096*/ 	.short	(.L_33 - .L_32)


	//   ....[0]....
.L_32:
        /*0098*/ 	.word	0x00000070


	//   ....[1]....
        /*009c*/ 	.word	0x00000080


	//   ....[2]....
        /*00a0*/ 	.word	0x00000140


	//   ....[3]....
        /*00a4*/ 	.word	0x00000620


	//   ....[4]....
        /*00a8*/ 	.word	0x00000660


	//   ....[5]....
        /*00ac*/ 	.word	0x00000a40


	//   ....[6]....
        /*00b0*/ 	.word	0x00000c80


	//----- nvinfo : EIATTR_REG_RECONFIG
	.align		4
.L_33:
        /*00b4*/ 	.byte	0x01, 0x54
	.zero		2


	//----- nvinfo : EIATTR_SYSCALL_OFFSETS
	.align		4
        /*00b8*/ 	.byte	0x04, 0x46
        /*00ba*/ 	.short	(.L_35 - .L_34)


	//   ....[0]....
.L_34:
        /*00bc*/ 	.word	0x00001b90


	//----- nvinfo : EIATTR_MBARRIER_INSTR_OFFSETS
	.align		4
.L_35:
        /*00c0*/ 	.byte	0x04, 0x39
        /*00c2*/ 	.short	(.L_37 - .L_36)


	//   ....[0]....
.L_36:
        /*00c4*/ 	.word	0x00000280
        /*00c8*/ 	.word	0x000000ff
        /*00cc*/ 	.word	0x00000000
        /*00d0*/ 	.short	0x0100
        /*00d2*/ 	.byte	0x08
	.zero		1


	//   ....[1]....
        /*00d4*/ 	.word	0x00000290
        /*00d8*/ 	.word	0x000000ff
        /*00dc*/ 	.word	0x000000e0
        /*00e0*/ 	.short	0x0100
        /*00e2*/ 	.byte	0x08
	.zero		1


	//   ....[2]....
        /*00e4*/ 	.word	0x000002a0
        /*00e8*/ 	.word	0x000000ff
        /*00ec*/ 	.word	0x00000008
        /*00f0*/ 	.short	0x0100
        /*00f2*/ 	.byte	0x08
	.zero		1


	//   ....[3]....
        /*00f4*/ 	.word	0x000002b0
        /*00f8*/ 	.word	0x000000ff
        /*00fc*/ 	.word	0x000000e8
        /*0100*/ 	.short	0x0100
        /*0102*/ 	.byte	0x08
	.zero		1


	//   ....[4]....
        /*0104*/ 	.word	0x000002c0
        /*0108*/ 	.word	0x000000ff
        /*010c*/ 	.word	0x00000010
        /*0110*/ 	.short	0x0100
        /*0112*/ 	.byte	0x08
	.zero		1


	//   ....[5]....
        /*0114*/ 	.word	0x000002d0
        /*0118*/ 	.word	0x000000ff
        /*011c*/ 	.word	0x000000f0
        /*0120*/ 	.short	0x0100
        /*0122*/ 	.byte	0x08
	.zero		1


	//   ....[6]....
        /*0124*/ 	.word	0x000002e0
        /*0128*/ 	.word	0x000000ff
        /*012c*/ 	.word	0x00000018
        /*0130*/ 	.short	0x0100
        /*0132*/ 	.byte	0x08
	.zero		1


	//   ....[7]....
        /*0134*/ 	.word	0x000002f0
        /*0138*/ 	.word	0x000000ff
        /*013c*/ 	.word	0x000000f8
        /*0140*/ 	.short	0x0100
        /*0142*/ 	.byte	0x08
	.zero		1


	//   ....[8]....
        /*0144*/ 	.word	0x00000300
        /*0148*/ 	.word	0x000000ff
        /*014c*/ 	.word	0x00000020
        /*0150*/ 	.short	0x0100
        /*0152*/ 	.byte	0x08
	.zero		1


	//   ....[9]....
        /*0154*/ 	.word	0x00000310
        /*0158*/ 	.word	0x000000ff
        /*015c*/ 	.word	0x00000100
        /*0160*/ 	.short	0x0100
        /*0162*/ 	.byte	0x08
	.zero		1


	//   ....[10]....
        /*0164*/ 	.word	0x00000320
        /*0168*/ 	.word	0x000000ff
        /*016c*/ 	.word	0x00000028
        /*0170*/ 	.short	0x0100
        /*0172*/ 	.byte	0x08
	.zero		1


	//   ....[11]....
        /*0174*/ 	.word	0x00000330
        /*0178*/ 	.word	0x000000ff
        /*017c*/ 	.word	0x00000108
        /*0180*/ 	.short	0x0100
        /*0182*/ 	.byte	0x08
	.zero		1


	//   ....[12]....
        /*0184*/ 	.word	0x00000340
        /*0188*/ 	.word	0x000000ff
        /*018c*/ 	.word	0x00000030
        /*0190*/ 	.short	0x0100
        /*0192*/ 	.byte	0x08
	.zero		1


	//   ....[13]....
        /*0194*/ 	.word	0x00000350
        /*0198*/ 	.word	0x000000ff
        /*019c*/ 	.word	0x00000110
        /*01a0*/ 	.short	0x0100
        /*01a2*/ 	.byte	0x08
	.zero		1


	//   ....[14]....
        /*01a4*/ 	.word	0x00000360
        /*01a8*/ 	.word	0x000000ff
        /*01ac*/ 	.word	0x00000038
        /*01b0*/ 	.short	0x0100
        /*01b2*/ 	.byte	0x08
	.zero		1


	//   ....[15]....
        /*01b4*/ 	.word	0x00000370
        /*01b8*/ 	.word	0x000000ff
        /*01bc*/ 	.word	0x00000118
        /*01c0*/ 	.short	0x0100
        /*01c2*/ 	.byte	0x08
	.zero		1


	//   ....[16]....
        /*01c4*/ 	.word	0x00000380
        /*01c8*/ 	.word	0x000000ff
        /*01cc*/ 	.word	0x00000040
        /*01d0*/ 	.short	0x0100
        /*01d2*/ 	.byte	0x08
	.zero		1


	//   ....[17]....
        /*01d4*/ 	.word	0x00000390
        /*01d8*/ 	.word	0x000000ff
        /*01dc*/ 	.word	0x00000120
        /*01e0*/ 	.short	0x0100
        /*01e2*/ 	.byte	0x08
	.zero		1


	//   ....[18]....
        /*01e4*/ 	.word	0x000003a0
        /*01e8*/ 	.word	0x000000ff
        /*01ec*/ 	.word	0x00000048
        /*01f0*/ 	.short	0x0100
        /*01f2*/ 	.byte	0x08
	.zero		1


	//   ....[19]....
        /*01f4*/ 	.word	0x000003b0
        /*01f8*/ 	.word	0x000000ff
        /*01fc*/ 	.word	0x00000128
        /*0200*/ 	.short	0x0100
        /*0202*/ 	.byte	0x08
	.zero		1


	//   ....[20]....
        /*0204*/ 	.word	0x000003c0
        /*0208*/ 	.word	0x000000ff
        /*020c*/ 	.word	0x00000050
        /*0210*/ 	.short	0x0100
        /*0212*/ 	.byte	0x08
	.zero		1


	//   ....[21]....
        /*0214*/ 	.word	0x000003d0
        /*0218*/ 	.word	0x000000ff
        /*021c*/ 	.word	0x00000130
        /*0220*/ 	.short	0x0100
        /*0222*/ 	.byte	0x08
	.zero		1


	//   ....[22]....
        /*0224*/ 	.word	0x000003e0
        /*0228*/ 	.word	0x000000ff
        /*022c*/ 	.word	0x00000058
        /*0230*/ 	.short	0x0100
        /*0232*/ 	.byte	0x08
	.zero		1


	//   ....[23]....
        /*0234*/ 	.word	0x000003f0
        /*0238*/ 	.word	0x000000ff
        /*023c*/ 	.word	0x00000138
        /*0240*/ 	.short	0x0100
        /*0242*/ 	.byte	0x08
	.zero		1


	//   ....[24]....
        /*0244*/ 	.word	0x00000400
        /*0248*/ 	.word	0x000000ff
        /*024c*/ 	.word	0x00000060
        /*0250*/ 	.short	0x0100
        /*0252*/ 	.byte	0x08
	.zero		1


	//   ....[25]....
        /*0254*/ 	.word	0x00000410
        /*0258*/ 	.word	0x000000ff
        /*025c*/ 	.word	0x00000140
        /*0260*/ 	.short	0x0100
        /*0262*/ 	.byte	0x08
	.zero		1


	//   ....[26]....
        /*0264*/ 	.word	0x00000420
        /*0268*/ 	.word	0x000000ff
        /*026c*/ 	.word	0x00000068
        /*0270*/ 	.short	0x0100
        /*0272*/ 	.byte	0x08
	.zero		1


	//   ....[27]....
        /*0274*/ 	.word	0x00000430
        /*0278*/ 	.word	0x000000ff
        /*027c*/ 	.word	0x00000148
        /*0280*/ 	.short	0x0100
        /*0282*/ 	.byte	0x08
	.zero		1


	//   ....[28]....
        /*0284*/ 	.word	0x00000440
        /*0288*/ 	.word	0x000000ff
        /*028c*/ 	.word	0x00000070
        /*0290*/ 	.short	0x0100
        /*0292*/ 	.byte	0x08
	.zero		1


	//   ....[29]....
        /*0294*/ 	.word	0x00000450
        /*0298*/ 	.word	0x000000ff
        /*029c*/ 	.word	0x00000150
        /*02a0*/ 	.short	0x0100
        /*02a2*/ 	.byte	0x08
	.zero		1


	//   ....[30]....
        /*02a4*/ 	.word	0x00000460
        /*02a8*/ 	.word	0x000000ff
        /*02ac*/ 	.word	0x00000078
        /*02b0*/ 	.short	0x0100
        /*02b2*/ 	.byte	0x08
	.zero		1


	//   ....[31]....
        /*02b4*/ 	.word	0x00000470
        /*02b8*/ 	.word	0x000000ff
        /*02bc*/ 	.word	0x00000158
        /*02c0*/ 	.short	0x0100
        /*02c2*/ 	.byte	0x08
	.zero		1


	//   ....[32]....
        /*02c4*/ 	.word	0x00000480
        /*02c8*/ 	.word	0x000000ff
        /*02cc*/ 	.word	0x00000080
        /*02d0*/ 	.short	0x0100
        /*02d2*/ 	.byte	0x08
	.zero		1


	//   ....[33]....
        /*02d4*/ 	.word	0x00000490
        /*02d8*/ 	.word	0x000000ff
        /*02dc*/ 	.word	0x00000160
        /*02e0*/ 	.short	0x0100
        /*02e2*/ 	.byte	0x08
	.zero		1


	//   ....[34]....
        /*02e4*/ 	.word	0x000004a0
        /*02e8*/ 	.word	0x000000ff
        /*02ec*/ 	.word	0x00000088
        /*02f0*/ 	.short	0x0100
        /*02f2*/ 	.byte	0x08
	.zero		1


	//   ....[35]....
        /*02f4*/ 	.word	0x000004b0
        /*02f8*/ 	.word	0x000000ff
        /*02fc*/ 	.word	0x00000168
        /*0300*/ 	.short	0x0100
        /*0302*/ 	.byte	0x08
	.zero		1


	//   ....[36]....
        /*0304*/ 	.word	0x000004c0
        /*0308*/ 	.word	0x000000ff
        /*030c*/ 	.word	0x00000090
        /*0310*/ 	.short	0x0100
        /*0312*/ 	.byte	0x08
	.zero		1


	//   ....[37]....
        /*0314*/ 	.word	0x000004d0
        /*0318*/ 	.word	0x000000ff
        /*031c*/ 	.word	0x00000170
        /*0320*/ 	.short	0x0100
        /*0322*/ 	.byte	0x08
	.zero		1


	//   ....[38]....
        /*0324*/ 	.word	0x000004e0
        /*0328*/ 	.word	0x000000ff
        /*032c*/ 	.word	0x00000098
        /*0330*/ 	.short	0x0100
        /*0332*/ 	.byte	0x08
	.zero		1


	//   ....[39]....
        /*0334*/ 	.word	0x000004f0
        /*0338*/ 	.word	0x000000ff
        /*033c*/ 	.word	0x00000178
        /*0340*/ 	.short	0x0100
        /*0342*/ 	.byte	0x08
	.zero		1


	//   ....[40]....
        /*0344*/ 	.word	0x00000500
        /*0348*/ 	.word	0x000000ff
        /*034c*/ 	.word	0x000000a0
        /*0350*/ 	.short	0x0100
        /*0352*/ 	.byte	0x08
	.zero		1


	//   ....[41]....
        /*0354*/ 	.word	0x00000510
        /*0358*/ 	.word	0x000000ff
        /*035c*/ 	.word	0x00000180
        /*0360*/ 	.short	0x0100
        /*0362*/ 	.byte	0x08
	.zero		1


	//   ....[42]....
        /*0364*/ 	.word	0x00000520
        /*0368*/ 	.word	0x000000ff
        /*036c*/ 	.word	0x000000a8
        /*0370*/ 	.short	0x0100
        /*0372*/ 	.byte	0x08
	.zero		1


	//   ....[43]....
        /*0374*/ 	.word	0x00000530
        /*0378*/ 	.word	0x000000ff
        /*037c*/ 	.word	0x00000188
        /*0380*/ 	.short	0x0100
        /*0382*/ 	.byte	0x08
	.zero		1


	//   ....[44]....
        /*0384*/ 	.word	0x00000540
        /*0388*/ 	.word	0x000000ff
        /*038c*/ 	.word	0x000000b0
        /*0390*/ 	.short	0x0100
        /*0392*/ 	.byte	0x08
	.zero		1


	//   ....[45]....
        /*0394*/ 	.word	0x00000550
        /*0398*/ 	.word	0x000000ff
        /*039c*/ 	.word	0x00000190
        /*03a0*/ 	.short	0x0100
        /*03a2*/ 	.byte	0x08
	.zero		1


	//   ....[46]....
        /*03a4*/ 	.word	0x00000560
        /*03a8*/ 	.word	0x000000ff
        /*03ac*/ 	.word	0x000000b8
        /*03b0*/ 	.short	0x0100
        /*03b2*/ 	.byte	0x08
	.zero		1


	//   ....[47]....
        /*03b4*/ 	.word	0x00000570
        /*03b8*/ 	.word	0x000000ff
        /*03bc*/ 	.word	0x00000198
        /*03c0*/ 	.short	0x0100
        /*03c2*/ 	.byte	0x08
	.zero		1


	//   ....[48]....
        /*03c4*/ 	.word	0x00000580
        /*03c8*/ 	.word	0x000000ff
        /*03cc*/ 	.word	0x000000c0
        /*03d0*/ 	.short	0x0100
        /*03d2*/ 	.byte	0x08
	.zero		1


	//   ....[49]....
        /*03d4*/ 	.word	0x00000590
        /*03d8*/ 	.word	0x000000ff
        /*03dc*/ 	.word	0x000001a0
        /*03e0*/ 	.short	0x0100
        /*03e2*/ 	.byte	0x08
	.zero		1


	//   ....[50]....
        /*03e4*/ 	.word	0x000005a0
        /*03e8*/ 	.word	0x000000ff
        /*03ec*/ 	.word	0x000000c8
        /*03f0*/ 	.short	0x0100
        /*03f2*/ 	.byte	0x08
	.zero		1


	//   ....[51]....
        /*03f4*/ 	.word	0x000005b0
        /*03f8*/ 	.word	0x000000ff
        /*03fc*/ 	.word	0x000001a8
        /*0400*/ 	.short	0x0100
        /*0402*/ 	.byte	0x08
	.zero		1


	//   ....[52]....
        /*0404*/ 	.word	0x000005c0
        /*0408*/ 	.word	0x000000ff
        /*040c*/ 	.word	0x000000d0
        /*0410*/ 	.short	0x0100
        /*0412*/ 	.byte	0x08
	.zero		1


	//   ....[53]....
        /*0414*/ 	.word	0x000005d0
        /*0418*/ 	.word	0x000000ff
        /*041c*/ 	.word	0x000001b0
        /*0420*/ 	.short	0x0100
        /*0422*/ 	.byte	0x08
	.zero		1


	//   ....[54]....
        /*0424*/ 	.word	0x000005e0
        /*0428*/ 	.word	0x000000ff
        /*042c*/ 	.word	0x000000d8
        /*0430*/ 	.short	0x0100
        /*0432*/ 	.byte	0x08
	.zero		1


	//   ....[55]....
        /*0434*/ 	.word	0x000005f0
        /*0438*/ 	.word	0x000000ff
        /*043c*/ 	.word	0x000001b8
        /*0440*/ 	.short	0x0100
        /*0442*/ 	.byte	0x08
	.zero		1


	//   ....[56]....
        /*0444*/ 	.word	0x00000b30
        /*0448*/ 	.word	0x000000ff
        /*044c*/ 	.word	0x000001f0
        /*0450*/ 	.short	0x0100
        /*0452*/ 	.byte	0x08
	.zero		1


	//   ....[57]....
        /*0454*/ 	.word	0x00000bc0
        /*0458*/ 	.word	0x000000ff
        /*045c*/ 	.word	0x000001f8
        /*0460*/ 	.short	0x0100
        /*0462*/ 	.byte	0x08
	.zero		1


	//   ....[58]....
        /*0464*/ 	.word	0x00000c00
        /*0468*/ 	.word	0x000000ff
        /*046c*/ 	.word	0x000001d0
        /*0470*/ 	.short	0x0100
        /*0472*/ 	.byte	0x09
	.zero		1


	//   ....[59]....
        /*0474*/ 	.word	0x00000c10
        /*0478*/ 	.word	0x000000ff
        /*047c*/ 	.word	0x000001d8
        /*0480*/ 	.short	0x0100
        /*0482*/ 	.byte	0x09
	.zero		1


	//   ....[60]....
        /*0484*/ 	.word	0x00000c20
        /*0488*/ 	.word	0x000000ff
        /*048c*/ 	.word	0x000001e0
        /*0490*/ 	.short	0x0100
        /*0492*/ 	.byte	0x09
	.zero		1


	//   ....[61]....
        /*0494*/ 	.word	0x00000c30
        /*0498*/ 	.word	0x000000ff
        /*049c*/ 	.word	0x000001e8
        /*04a0*/ 	.short	0x0100
        /*04a2*/ 	.byte	0x09
	.zero		1


	//   ....[62]....
        /*04a4*/ 	.word	0x00001a70
        /*04a8*/ 	.word	0x0000003f
        /*04ac*/ 	.word	0x00000000
        /*04b0*/ 	.short	0x010a
        /*04b2*/ 	.byte	0x2a
	.zero		1


	//   ....[63]....
        /*04b4*/ 	.word	0x00001c10
        /*04b8*/ 	.word	0x00000003
        /*04bc*/ 	.word	0x00000000
        /*04c0*/ 	.short	0x010a
        /*04c2*/ 	.byte	0x3f
	.zero		1


	//   ....[64]....
        /*04c4*/ 	.word	0x00001c50
        /*04c8*/ 	.word	0x00000003
        /*04cc*/ 	.word	0x00000000
        /*04d0*/ 	.short	0x010a
        /*04d2*/ 	.byte	0x3f
	.zero		1


	//   ....[65]....
        /*04d4*/ 	.word	0x00001e50
        /*04d8*/ 	.word	0x000000ff
        /*04dc*/ 	.word	0x00000000
        /*04e0*/ 	.short	0x010a
        /*04e2*/ 	.byte	0x04
	.zero		1


	//   ....[66]....
        /*04e4*/ 	.word	0x00001e90
        /*04e8*/ 	.word	0x000000ff
        /*04ec*/ 	.word	0x00000000
        /*04f0*/ 	.short	0x010a
        /*04f2*/ 	.byte	0x04
	.zero		1


	//   ....[67]....
        /*04f4*/ 	.word	0x00001ff0
        /*04f8*/ 	.word	0x00000005
        /*04fc*/ 	.word	0x00000000
        /*0500*/ 	.short	0x0101
        /*0502*/ 	.byte	0x3f
	.zero		1


	//   ....[68]....
        /*0504*/ 	.word	0x000020f0
        /*0508*/ 	.word	0x00000040
        /*050c*/ 	.word	0x00000000
        /*0510*/ 	.short	0x0101
        /*0512*/ 	.byte	0x2f
	.zero		1


	//   ....[69]....
        /*0514*/ 	.word	0x000021f0
        /*0518*/ 	.word	0x00000003
        /*051c*/ 	.word	0x00000000
        /*0520*/ 	.short	0x0101
        /*0522*/ 	.byte	0x3f
	.zero		1


	//   ....[70]....
        /*0524*/ 	.word	0x000022b0
        /*0528*/ 	.word	0x0000003f
        /*052c*/ 	.word	0x00000010
        /*0530*/ 	.short	0x010a
        /*0532*/ 	.byte	0x2a
	.zero		1


	//   ....[71]....
        /*0534*/ 	.word	0x000046f0
        /*0538*/ 	.word	0x00000042
        /*053c*/ 	.word	0x00000000
        /*0540*/ 	.short	0x0101
        /*0542*/ 	.byte	0x2f
	.zero		1


	//   ....[72]....
        /*0544*/ 	.word	0x000050a0
        /*0548*/ 	.word	0x0000000d
        /*054c*/ 	.word	0x000000e0
        /*0550*/ 	.short	0x010a
        /*0552*/ 	.byte	0x3f
	.zero		1


	//   ....[73]....
        /*0554*/ 	.word	0x00005460
        /*0558*/ 	.word	0x00000002
        /*055c*/ 	.word	0x000001f8
        /*0560*/ 	.short	0x0101
        /*0562*/ 	.byte	0x3f
	.zero		1


	//   ....[74]....
        /*0564*/ 	.word	0x00005bf0
        /*0568*/ 	.word	0x00000007
        /*056c*/ 	.word	0x00000000
        /*0570*/ 	.short	0x010a
        /*0572*/ 	.byte	0x3f
	.zero		1


	//   ....[75]....
        /*0574*/ 	.word	0x00005c70
        /*0578*/ 	.word	0x00000009
        /*057c*/ 	.word	0x00000000
        /*0580*/ 	.short	0x010a
        /*0582*/ 	.byte	0x3f
	.zero		1


	//   ....[76]....
        /*0584*/ 	.word	0x00005d00
        /*0588*/ 	.word	0x00000006
        /*058c*/ 	.word	0x00000000
        /*0590*/ 	.short	0x010a
        /*0592*/ 	.byte	0x3f
	.zero		1


	//   ....[77]....
        /*0594*/ 	.word	0x00005d90
        /*0598*/ 	.word	0x00000009
        /*059c*/ 	.word	0x00000000
        /*05a0*/ 	.short	0x010a
        /*05a2*/ 	.byte	0x3f
	.zero		1


	//   ....[78]....
        /*05a4*/ 	.word	0x00005e20
        /*05a8*/ 	.word	0x00000006
        /*05ac*/ 	.word	0x00000000
        /*05b0*/ 	.short	0x010a
        /*05b2*/ 	.byte	0x3f
	.zero		1


	//   ....[79]....
        /*05b4*/ 	.word	0x00005eb0
        /*05b8*/ 	.word	0x00000009
        /*05bc*/ 	.word	0x00000000
        /*05c0*/ 	.short	0x010a
        /*05c2*/ 	.byte	0x3f
	.zero		1


	//   ....[80]....
        /*05c4*/ 	.word	0x00005f40
        /*05c8*/ 	.word	0x00000006
        /*05cc*/ 	.word	0x00000000
        /*05d0*/ 	.short	0x010a
        /*05d2*/ 	.byte	0x3f
	.zero		1


	//   ....[81]....
        /*05d4*/ 	.word	0x00005fd0
        /*05d8*/ 	.word	0x00000009
        /*05dc*/ 	.word	0x00000000
        /*05e0*/ 	.short	0x010a
        /*05e2*/ 	.byte	0x3f
	.zero		1


	//   ....[82]....
        /*05e4*/ 	.word	0x00006060
        /*05e8*/ 	.word	0x00000006
        /*05ec*/ 	.word	0x00000000
        /*05f0*/ 	.short	0x010a
        /*05f2*/ 	.byte	0x3f
	.zero		1


	//   ....[83]....
        /*05f4*/ 	.word	0x000060f0
        /*05f8*/ 	.word	0x00000009
        /*05fc*/ 	.word	0x00000000
        /*0600*/ 	.short	0x010a
        /*0602*/ 	.byte	0x3f
	.zero		1


	//   ....[84]....
        /*0604*/ 	.word	0x00006180
        /*0608*/ 	.word	0x00000006
        /*060c*/ 	.word	0x00000000
        /*0610*/ 	.short	0x010a
        /*0612*/ 	.byte	0x3f
	.zero		1


	//   ....[85]....
        /*0614*/ 	.word	0x00006210
        /*0618*/ 	.word	0x00000009
        /*061c*/ 	.word	0x00000000
        /*0620*/ 	.short	0x010a
        /*0622*/ 	.byte	0x3f
	.zero		1


	//   ....[86]....
        /*0624*/ 	.word	0x000062a0
        /*0628*/ 	.word	0x00000006
        /*062c*/ 	.word	0x00000000
        /*0630*/ 	.short	0x010a
        /*0632*/ 	.byte	0x3f
	.zero		1


	//   ....[87]....
        /*0634*/ 	.word	0x00006330
        /*0638*/ 	.word	0x00000009
        /*063c*/ 	.word	0x00000000
        /*0640*/ 	.short	0x010a
        /*0642*/ 	.byte	0x3f
	.zero		1


	//   ....[88]....
        /*0644*/ 	.word	0x000063c0
        /*0648*/ 	.word	0x00000006
        /*064c*/ 	.word	0x00000000
        /*0650*/ 	.short	0x010a
        /*0652*/ 	.byte	0x3f
	.zero		1


	//   ....[89]....
        /*0654*/ 	.word	0x00006450
        /*0658*/ 	.word	0x00000009
        /*065c*/ 	.word	0x00000000
        /*0660*/ 	.short	0x010a
        /*0662*/ 	.byte	0x3f
	.zero		1


	//   ....[90]....
        /*0664*/ 	.word	0x000064e0
        /*0668*/ 	.word	0x00000006
        /*066c*/ 	.word	0x00000000
        /*0670*/ 	.short	0x010a
        /*0672*/ 	.byte	0x3f
	.zero		1


	//   ....[91]....
        /*0674*/ 	.word	0x00006570
        /*0678*/ 	.word	0x00000009
        /*067c*/ 	.word	0x00000000
        /*0680*/ 	.short	0x010a
        /*0682*/ 	.byte	0x3f
	.zero		1


	//   ....[92]....
        /*0684*/ 	.word	0x00006600
        /*0688*/ 	.word	0x00000006
        /*068c*/ 	.word	0x00000000
        /*0690*/ 	.short	0x010a
        /*0692*/ 	.byte	0x3f
	.zero		1


	//   ....[93]....
        /*0694*/ 	.word	0x00006690
        /*0698*/ 	.word	0x00000009
        /*069c*/ 	.word	0x00000000
        /*06a0*/ 	.short	0x010a
        /*06a2*/ 	.byte	0x3f
	.zero		1


	//   ....[94]....
        /*06a4*/ 	.word	0x00006720
        /*06a8*/ 	.word	0x00000006
        /*06ac*/ 	.word	0x00000000
        /*06b0*/ 	.short	0x010a
        /*06b2*/ 	.byte	0x3f
	.zero		1


	//   ....[95]....
        /*06b4*/ 	.word	0x000067b0
        /*06b8*/ 	.word	0x00000009
        /*06bc*/ 	.word	0x00000000
        /*06c0*/ 	.short	0x010a
        /*06c2*/ 	.byte	0x3f
	.zero		1


	//   ....[96]....
        /*06c4*/ 	.word	0x00006840
        /*06c8*/ 	.word	0x00000006
        /*06cc*/ 	.word	0x00000000
        /*06d0*/ 	.short	0x010a
        /*06d2*/ 	.byte	0x3f
	.zero		1


	//   ....[97]....
        /*06d4*/ 	.word	0x000068d0
        /*06d8*/ 	.word	0x00000009
        /*06dc*/ 	.word	0x00000000
        /*06e0*/ 	.short	0x010a
        /*06e2*/ 	.byte	0x3f
	.zero		1


	//   ....[98]....
        /*06e4*/ 	.word	0x00006960
        /*06e8*/ 	.word	0x00000006
        /*06ec*/ 	.word	0x00000000
        /*06f0*/ 	.short	0x010a
        /*06f2*/ 	.byte	0x3f
	.zero		1


	//   ....[99]....
        /*06f4*/ 	.word	0x000069f0
        /*06f8*/ 	.word	0x00000009
        /*06fc*/ 	.word	0x00000000
        /*0700*/ 	.short	0x010a
        /*0702*/ 	.byte	0x3f
	.zero		1


	//   ....[100]....
        /*0704*/ 	.word	0x00006a80
        /*0708*/ 	.word	0x00000006
        /*070c*/ 	.word	0x00000000
        /*0710*/ 	.short	0x010a
        /*0712*/ 	.byte	0x3f
	.zero		1


	//   ....[101]....
        /*0714*/ 	.word	0x00006b10
        /*0718*/ 	.word	0x00000003
        /*071c*/ 	.word	0x00000000
        /*0720*/ 	.short	0x010a
        /*0722*/ 	.byte	0x3f
	.zero		1


	//   ....[102]....
        /*0724*/ 	.word	0x00006b70
        /*0728*/ 	.word	0x00000041
        /*072c*/ 	.word	0x00000000
        /*0730*/ 	.short	0x010a
        /*0732*/ 	.byte	0x3f
	.zero		1


	//   ....[103]....
        /*0734*/ 	.word	0x00006bc0
        /*0738*/ 	.word	0x00000003
        /*073c*/ 	.word	0x00000000
        /*0740*/ 	.short	0x010a
        /*0742*/ 	.byte	0x3f
	.zero		1


	//   ....[104]....
        /*0744*/ 	.word	0x00006c20
        /*0748*/ 	.word	0x00000005
        /*074c*/ 	.word	0x00000000
        /*0750*/ 	.short	0x010a
        /*0752*/ 	.byte	0x3f
	.zero		1


	//   ....[105]....
        /*0754*/ 	.word	0x00006c70
        /*0758*/ 	.word	0x00000041
        /*075c*/ 	.word	0x00000010
        /*0760*/ 	.short	0x010a
        /*0762*/ 	.byte	0x3f
	.zero		1


	//   ....[106]....
        /*0764*/ 	.word	0x00006d40
        /*0768*/ 	.word	0x0000000d
        /*076c*/ 	.word	0x000000e0
        /*0770*/ 	.short	0x010a
        /*0772*/ 	.byte	0x3f
	.zero		1


	//   ....[107]....
        /*0774*/ 	.word	0x00006e10
        /*0778*/ 	.word	0x00000007
        /*077c*/ 	.word	0x00000000
        /*0780*/ 	.short	0x010a
        /*0782*/ 	.byte	0x3f
	.zero		1


	//   ....[108]....
        /*0784*/ 	.word	0x00006e60
        /*0788*/ 	.word	0x00000009
        /*078c*/ 	.word	0x00000000
        /*0790*/ 	.short	0x010a
        /*0792*/ 	.byte	0x3f
	.zero		1


	//   ....[109]....
        /*0794*/ 	.word	0x00006eb0
        /*0798*/ 	.word	0x00000006
        /*079c*/ 	.word	0x00000000
        /*07a0*/ 	.short	0x010a
        /*07a2*/ 	.byte	0x3f
	.zero		1


	//   ....[110]....
        /*07a4*/ 	.word	0x00006f00
        /*07a8*/ 	.word	0x00000009
        /*07ac*/ 	.word	0x00000000
        /*07b0*/ 	.short	0x010a
        /*07b2*/ 	.byte	0x3f
	.zero		1


	//   ....[111]....
        /*07b4*/ 	.word	0x00006f50
        /*07b8*/ 	.word	0x00000006
        /*07bc*/ 	.word	0x00000000
        /*07c0*/ 	.short	0x010a
        /*07c2*/ 	.byte	0x3f
	.zero		1


	//   ....[112]....
        /*07c4*/ 	.word	0x00006fa0
        /*07c8*/ 	.word	0x00000009
        /*07cc*/ 	.word	0x00000000
        /*07d0*/ 	.short	0x010a
        /*07d2*/ 	.byte	0x3f
	.zero		1


	//   ....[113]....
        /*07d4*/ 	.word	0x00006ff0
        /*07d8*/ 	.word	0x00000006
        /*07dc*/ 	.word	0x00000000
        /*07e0*/ 	.short	0x010a
        /*07e2*/ 	.byte	0x3f
	.zero		1


	//   ....[114]....
        /*07e4*/ 	.word	0x00007040
        /*07e8*/ 	.word	0x00000009
        /*07ec*/ 	.word	0x00000000
        /*07f0*/ 	.short	0x010a
        /*07f2*/ 	.byte	0x3f
	.zero		1


	//   ....[115]....
        /*07f4*/ 	.word	0x00007090
        /*07f8*/ 	.word	0x00000006
        /*07fc*/ 	.word	0x00000000
        /*0800*/ 	.short	0x010a
        /*0802*/ 	.byte	0x3f
	.zero		1


	//   ....[116]....
        /*0804*/ 	.word	0x000070e0
        /*0808*/ 	.word	0x00000009
        /*080c*/ 	.word	0x00000000
        /*0810*/ 	.short	0x010a
        /*0812*/ 	.byte	0x3f
	.zero		1


	//   ....[117]....
        /*0814*/ 	.word	0x00007130
        /*0818*/ 	.word	0x00000006
        /*081c*/ 	.word	0x00000000
        /*0820*/ 	.short	0x010a
        /*0822*/ 	.byte	0x3f
	.zero		1


	//   ....[118]....
        /*0824*/ 	.word	0x00007180
        /*0828*/ 	.word	0x00000009
        /*082c*/ 	.word	0x00000000
        /*0830*/ 	.short	0x010a
        /*0832*/ 	.byte	0x3f
	.zero		1


	//   ....[119]....
        /*0834*/ 	.word	0x000071d0
        /*0838*/ 	.word	0x00000006
        /*083c*/ 	.word	0x00000000
        /*0840*/ 	.short	0x010a
        /*0842*/ 	.byte	0x3f
	.zero		1


	//   ....[120]....
        /*0844*/ 	.word	0x00007220
        /*0848*/ 	.word	0x00000009
        /*084c*/ 	.word	0x00000000
        /*0850*/ 	.short	0x010a
        /*0852*/ 	.byte	0x3f
	.zero		1


	//   ....[121]....
        /*0854*/ 	.word	0x00007270
        /*0858*/ 	.word	0x00000006
        /*085c*/ 	.word	0x00000000
        /*0860*/ 	.short	0x010a
        /*0862*/ 	.byte	0x3f
	.zero		1


	//   ....[122]....
        /*0864*/ 	.word	0x000072c0
        /*0868*/ 	.word	0x00000009
        /*086c*/ 	.word	0x00000000
        /*0870*/ 	.short	0x010a
        /*0872*/ 	.byte	0x3f
	.zero		1


	//   ....[123]....
        /*0874*/ 	.word	0x00007310
        /*0878*/ 	.word	0x00000006
        /*087c*/ 	.word	0x00000000
        /*0880*/ 	.short	0x010a
        /*0882*/ 	.byte	0x3f
	.zero		1


	//   ....[124]....
        /*0884*/ 	.word	0x00007360
        /*0888*/ 	.word	0x00000009
        /*088c*/ 	.word	0x00000000
        /*0890*/ 	.short	0x010a
        /*0892*/ 	.byte	0x3f
	.zero		1


	//   ....[125]....
        /*0894*/ 	.word	0x000073b0
        /*0898*/ 	.word	0x00000006
        /*089c*/ 	.word	0x00000000
        /*08a0*/ 	.short	0x010a
        /*08a2*/ 	.byte	0x3f
	.zero		1


	//   ....[126]....
        /*08a4*/ 	.word	0x00007400
        /*08a8*/ 	.word	0x00000009
        /*08ac*/ 	.word	0x00000000
        /*08b0*/ 	.short	0x010a
        /*08b2*/ 	.byte	0x3f
	.zero		1


	//   ....[127]....
        /*08b4*/ 	.word	0x00007450
        /*08b8*/ 	.word	0x00000006
        /*08bc*/ 	.word	0x00000000
        /*08c0*/ 	.short	0x010a
        /*08c2*/ 	.byte	0x3f
	.zero		1


	//   ....[128]....
        /*08c4*/ 	.word	0x000074a0
        /*08c8*/ 	.word	0x00000009
        /*08cc*/ 	.word	0x00000000
        /*08d0*/ 	.short	0x010a
        /*08d2*/ 	.byte	0x3f
	.zero		1


	//   ....[129]....
        /*08d4*/ 	.word	0x000074f0
        /*08d8*/ 	.word	0x00000006
        /*08dc*/ 	.word	0x00000000
        /*08e0*/ 	.short	0x010a
        /*08e2*/ 	.byte	0x3f
	.zero		1


	//   ....[130]....
        /*08e4*/ 	.word	0x00007540
        /*08e8*/ 	.word	0x00000009
        /*08ec*/ 	.word	0x00000000
        /*08f0*/ 	.short	0x010a
        /*08f2*/ 	.byte	0x3f
	.zero		1


	//   ....[131]....
        /*08f4*/ 	.word	0x00007590
        /*08f8*/ 	.word	0x00000006
        /*08fc*/ 	.word	0x00000000
        /*0900*/ 	.short	0x010a
        /*0902*/ 	.byte	0x3f
	.zero		1


	//   ....[132]....
        /*0904*/ 	.word	0x000075e0
        /*0908*/ 	.word	0x00000009
        /*090c*/ 	.word	0x00000000
        /*0910*/ 	.short	0x010a
        /*0912*/ 	.byte	0x3f
	.zero		1


	//   ....[133]....
        /*0914*/ 	.word	0x00007630
        /*0918*/ 	.word	0x00000006
        /*091c*/ 	.word	0x00000000
        /*0920*/ 	.short	0x010a
        /*0922*/ 	.byte	0x3f
	.zero		1


	//----- nvinfo : EIATTR_NUM_MBARRIERS
	.align		4
.L_37:
        /*0924*/ 	.byte	0x03, 0x38
        /*0926*/ 	.short	0x003e


	//----- nvinfo : EIATTR_EXIT_INSTR_OFFSETS
	.align		4
        /*0928*/ 	.byte	0x04, 0x1c
        /*092a*/ 	.short	(.L_39 - .L_38)


	//   ....[0]....
.L_38:
        /*092c*/ 	.word	0x00001720


	//   ....[1]....
        /*0930*/ 	.word	0x00001780


	//   ....[2]....
        /*0934*/ 	.word	0x00004d80


	//   ....[3]....
        /*0938*/ 	.word	0x00004db0


	//   ....[4]....
        /*093c*/ 	.word	0x00006b60


	//----- nvinfo : EIATTR_MAX_THREADS
	.align		4
.L_39:
        /*0940*/ 	.byte	0x04, 0x05
        /*0942*/ 	.short	(.L_41 - .L_40)
.L_40:
        /*0944*/ 	.word	0x00000180
        /*0948*/ 	.word	0x00000001
        /*094c*/ 	.word	0x00000001


	//----- nvinfo : EIATTR_CRS_STACK_SIZE
	.align		4
.L_41:
        /*0950*/ 	.byte	0x04, 0x1e
        /*0952*/ 	.short	(.L_43 - .L_42)
.L_42:
        /*0954*/ 	.word	0x00000000


	//----- nvinfo : EIATTR_CBANK_PARAM_SIZE
	.align		4
.L_43:
        /*0958*/ 	.byte	0x03, 0x19
        /*095a*/ 	.short	0x0470


	//----- nvinfo : EIATTR_PARAM_CBANK
	.align		4
        /*095c*/ 	.byte	0x04, 0x0a
        /*095e*/ 	.short	(.L_45 - .L_44)
	.align		4
.L_44:
        /*0960*/ 	.word	index@(.nv.constant0._ZN7cutlass13device_kernelINS_4gemm6kernel13GemmUniversalIN4cute5tupleIJiiiiEEENS1_10collective13CollectiveMmaINS1_34MainloopSm90TmaGmmaWarpSpecializedILi28ENS5_IJNS4_1CILi2EEENSA_ILi1EEESC_EEENS1_32KernelTmaWarpSpecializedPingpongEEENS5_IJNSA_ILi64EEESG_NSA_ILi32EEEEEENS_6half_tENS5_IJlSC_lEEESJ_SK_NS4_8TiledMMAINS4_8MMA_AtomIJNS4_4SM904GMMA25MMA_64x64x16_F32F16F16_SSILNSO_5MajorE0ELSQ_0ELNSO_7ScaleInE1ELSR_1EEEEEENS4_6LayoutINS5_IJSC_SC_SC_EEENS5_IJNSA_ILi0EEESW_SW_EEEEENS5_IJNS4_10UnderscoreESZ_SZ_EEEEENS4_13SM90_TMA_LOADENS4_14ComposedLayoutINS4_7SwizzleILi2ELi4ELi3EEENS4_18smem_ptr_flag_bitsILi16EEENSU_INS5_IJNSA_ILi8EEESH_EEENS5_IJSH_SC_EEEEEEEvNS4_8identityENS4_23SM90_TMA_LOAD_MULTICASTES1C_vS1D_EENS_8epilogue10collective6detail29Sm90TmaWarpSpecializedAdapterINS1H_15DefaultEpilogueISJ_SK_SK_NS1G_6thread17LinearCombinationISJ_Li1EffLNS1L_9ScaleType4KindE0ELNS_15FloatRoundStyleE2ESJ_EENS1_15EpilogueDefaultEEEEEvvEEEEvNT_6ParamsE)
        /*0964*/ 	.short	0x0210
        /*0966*/ 	.short	0x0470


	//----- nvinfo : EIATTR_SW_WAR
	.align		4
.L_45:
        /*0968*/ 	.byte	0x04, 0x36
        /*096a*/ 	.short	(.L_47 - .L_46)
.L_46:
        /*096c*/ 	.word	0x00000008
.L_47:


//--------------------- .nv.callgraph             --------------------------
	.section	.nv.callgraph,"",@"SHT_CUDA_CALLGRAPH"
	.align	4
	.sectionentsize	8
	.align		4
        /*0000*/ 	.word	0x00000000
	.align		4
        /*0004*/ 	.word	0xffffffff
	.align		4
        /*0008*/ 	.word	index@(_ZN7cutlass13device_kernelINS_4gemm6kernel13GemmUniversalIN4cute5tupleIJiiiiEEENS1_10collective13CollectiveMmaINS1_34MainloopSm90TmaGmmaWarpSpecializedILi28ENS5_IJNS4_1CILi2EEENSA_ILi1EEESC_EEENS1_32KernelTmaWarpSpecializedPingpongEEENS5_IJNSA_ILi64EEESG_NSA_ILi32EEEEEENS_6half_tENS5_IJlSC_lEEESJ_SK_NS4_8TiledMMAINS4_8MMA_AtomIJNS4_4SM904GMMA25MMA_64x64x16_F32F16F16_SSILNSO_5MajorE0ELSQ_0ELNSO_7ScaleInE1ELSR_1EEEEEENS4_6LayoutINS5_IJSC_SC_SC_EEENS5_IJNSA_ILi0EEESW_SW_EEEEENS5_IJNS4_10UnderscoreESZ_SZ_EEEEENS4_13SM90_TMA_LOADENS4_14ComposedLayoutINS4_7SwizzleILi2ELi4ELi3EEENS4_18smem_ptr_flag_bitsILi16EEENSU_INS5_IJNSA_ILi8EEESH_EEENS5_IJSH_SC_EEEEEEEvNS4_8identityENS4_23SM90_TMA_LOAD_MULTICASTES1C_vS1D_EENS_8epilogue10collective6detail29Sm90TmaWarpSpecializedAdapterINS1H_15DefaultEpilogueISJ_SK_SK_NS1G_6thread17LinearCombinationISJ_Li1EffLNS1L_9ScaleType4KindE0ELNS_15FloatRoundStyleE2ESJ_EENS1_15EpilogueDefaultEEEEEvvEEEEvNT_6ParamsE)
	.align		4
        /*000c*/ 	.word	index@(__assertfail)
	.align		4
        /*0010*/ 	.word	0x00000000
	.align		4
        /*0014*/ 	.word	0xfffffffe
	.align		4
        /*0018*/ 	.word	0x00000000
	.align		4
        /*001c*/ 	.word	0xfffffffd
	.align		4
        /*0020*/ 	.word	0x00000000
	.align		4
        /*0024*/ 	.word	0xfffffffc


//--------------------- .nv.constant4             --------------------------
	.section	.nv.constant4,"a",@progbits
	.align	8
	.align		8
.nv.constant4:
        /*0000*/ 	.dword	__assertfail
	.align		8
        /*0008*/ 	.dword	__unnamed_1
	.align		8
        /*0010*/ 	.dword	_ZN39_INTERNAL_fbd7626d_4_k_cu_9c8d291e_33714cuda3std3__45__cpo5beginE
	.align		8
        /*0018*/ 	.dword	_ZN39_INTERNAL_fbd7626d_4_k_cu_9c8d291e_33714cuda3std3__45__cpo3endE
	.align		8
        /*0020*/ 	.dword	_ZN39_INTERNAL_fbd7626d_4_k_cu_9c8d291e_33714cuda3std3__45__cpo6cbeginE
	.align		8
        /*0028*/ 	.dword	_ZN39_INTERNAL_fbd7626d_4_k_cu_9c8d291e_33714cuda3std3__45__cpo4cendE
	.align		8
        /*0030*/ 	.dword	_ZN39_INTERNAL_fbd7626d_4_k_cu_9c8d291e_33714cuda3std3__441_GLOBAL__N__fbd7626d_4_k_cu_9c8d291e_33716ignoreE
	.align		8
        /*0038*/ 	.dword	_ZN39_INTERNAL_fbd7626d_4_k_cu_9c8d291e_33714cuda3std3__419piecewise_constructE
	.align		8
        /*0040*/ 	.dword	_ZN39_INTERNAL_fbd7626d_4_k_cu_9c8d291e_33714cuda3std3__48in_placeE
	.align		8
        /*0048*/ 	.dword	_ZN39_INTERNAL_fbd7626d_4_k_cu_9c8d291e_33714cuda3std6ranges3__45__cpo4swapE
	.align		8
        /*0050*/ 	.dword	_ZN39_INTERNAL_fbd7626d_4_k_cu_9c8d291e_33714cuda3std6ranges3__45__cpo9iter_moveE
	.align		8
        /*0058*/ 	.dword	_ZN39_INTERNAL_fbd7626d_4_k_cu_9c8d291e_33714cute7productE
	.align		8
        /*0060*/ 	.dword	_ZN39_INTERNAL_fbd7626d_4_k_cu_9c8d291e_33714cute1_E
	.align		8
        /*0068*/ 	.dword	$str$22
	.align		8
        /*0070*/ 	.dword	$str$23


//--------------------- .text._ZN7cutlass13device_kernelINS_4gemm6kernel13GemmUniversalIN4cute5tupleIJiiiiEEENS1_10collective13CollectiveMmaINS1_34MainloopSm90TmaGmmaWarpSpecializedILi28ENS5_IJNS4_1CILi2EEENSA_ILi1EEESC_EEENS1_32KernelTmaWarpSpecializedPingpongEEENS5_IJNSA_ILi64EEESG_NSA_ILi32EEEEEENS_6half_tENS5_IJlSC_lEEESJ_SK_NS4_8TiledMMAINS4_8MMA_AtomIJNS4_4SM904GMMA25MMA_64x64x16_F32F16F16_SSILNSO_5MajorE0ELSQ_0ELNSO_7ScaleInE1ELSR_1EEEEEENS4_6LayoutINS5_IJSC_SC_SC_EEENS5_IJNSA_ILi0EEESW_SW_EEEEENS5_IJNS4_10UnderscoreESZ_SZ_EEEEENS4_13SM90_TMA_LOADENS4_14ComposedLayoutINS4_7SwizzleILi2ELi4ELi3EEENS4_18smem_ptr_flag_bitsILi16EEENSU_INS5_IJNSA_ILi8EEESH_EEENS5_IJSH_SC_EEEEEEEvNS4_8identityENS4_23SM90_TMA_LOAD_MULTICASTES1C_vS1D_EENS_8epilogue10collective6detail29Sm90TmaWarpSpecializedAdapterINS1H_15DefaultEpilogueISJ_SK_SK_NS1G_6thread17LinearCombinationISJ_Li1EffLNS1L_9ScaleType4KindE0ELNS_15FloatRoundStyleE2ESJ_EENS1_15EpilogueDefaultEEEEEvvEEEEvNT_6ParamsE --------------------------
	.section	.text._ZN7cutlass13device_kernelINS_4gemm6kernel13GemmUniversalIN4cute5tupleIJiiiiEEENS1_10collective13CollectiveMmaINS1_34MainloopSm90TmaGmmaWarpSpecializedILi28ENS5_IJNS4_1CILi2EEENSA_ILi1EEESC_EEENS1_32KernelTmaWarpSpecializedPingpongEEENS5_IJNSA_ILi64EEESG_NSA_ILi32EEEEEENS_6half_tENS5_IJlSC_lEEESJ_SK_NS4_8TiledMMAINS4_8MMA_AtomIJNS4_4SM904GMMA25MMA_64x64x16_F32F16F16_SSILNSO_5MajorE0ELSQ_0ELNSO_7ScaleInE1ELSR_1EEEEEENS4_6LayoutINS5_IJSC_SC_SC_EEENS5_IJNSA_ILi0EEESW_SW_EEEEENS5_IJNS4_10UnderscoreESZ_SZ_EEEEENS4_13SM90_TMA_LOADENS4_14ComposedLayoutINS4_7SwizzleILi2ELi4ELi3EEENS4_18smem_ptr_flag_bitsILi16EEENSU_INS5_IJNSA_ILi8EEESH_EEENS5_IJSH_SC_EEEEEEEvNS4_8identityENS4_23SM90_TMA_LOAD_MULTICASTES1C_vS1D_EENS_8epilogue10collective6detail29Sm90TmaWarpSpecializedAdapterINS1H_15DefaultEpilogueISJ_SK_SK_NS1G_6thread17LinearCombinationISJ_Li1EffLNS1L_9ScaleType4KindE0ELNS_15FloatRoundStyleE2ESJ_EENS1_15EpilogueDefaultEEEEEvvEEEEvNT_6ParamsE,"ax",@progbits
	.align	128
.text._ZN7cutlass13device_kernelINS_4gemm6kernel13GemmUniversalIN4cute5tupleIJiiiiEEENS1_10collective13CollectiveMmaINS1_34MainloopSm90TmaGmmaWarpSpecializedILi28ENS5_IJNS4_1CILi2EEENSA_ILi1EEESC_EEENS1_32KernelTmaWarpSpecializedPingpongEEENS5_IJNSA_ILi64EEESG_NSA_ILi32EEEEEENS_6half_tENS5_IJlSC_lEEESJ_SK_NS4_8TiledMMAINS4_8MMA_AtomIJNS4_4SM904GMMA25MMA_64x64x16_F32F16F16_SSILNSO_5MajorE0ELSQ_0ELNSO_7ScaleInE1ELSR_1EEEEEENS4_6LayoutINS5_IJSC_SC_SC_EEENS5_IJNSA_ILi0EEESW_SW_EEEEENS5_IJNS4_10UnderscoreESZ_SZ_EEEEENS4_13SM90_TMA_LOADENS4_14ComposedLayoutINS4_7SwizzleILi2ELi4ELi3EEENS4_18smem_ptr_flag_bitsILi16EEENSU_INS5_IJNSA_ILi8EEESH_EEENS5_IJSH_SC_EEEEEEEvNS4_8identityENS4_23SM90_TMA_LOAD_MULTICASTES1C_vS1D_EENS_8epilogue10collective6detail29Sm90TmaWarpSpecializedAdapterINS1H_15DefaultEpilogueISJ_SK_SK_NS1G_6thread17LinearCombinationISJ_Li1EffLNS1L_9ScaleType4KindE0ELNS_15FloatRoundStyleE2ESJ_EENS1_15EpilogueDefaultEEEEEvvEEEEvNT_6ParamsE:
        .type           _ZN7cutlass13device_kernelINS_4gemm6kernel13GemmUniversalIN4cute5tupleIJiiiiEEENS1_10collective13CollectiveMmaINS1_34MainloopSm90TmaGmmaWarpSpecializedILi28ENS5_IJNS4_1CILi2EEENSA_ILi1EEESC_EEENS1_32KernelTmaWarpSpecializedPingpongEEENS5_IJNSA_ILi64EEESG_NSA_ILi32EEEEEENS_6half_tENS5_IJlSC_lEEESJ_SK_NS4_8TiledMMAINS4_8MMA_AtomIJNS4_4SM904GMMA25MMA_64x64x16_F32F16F16_SSILNSO_5MajorE0ELSQ_0ELNSO_7ScaleInE1ELSR_1EEEEEENS4_6LayoutINS5_IJSC_SC_SC_EEENS5_IJNSA_ILi0EEESW_SW_EEEEENS5_IJNS4_10UnderscoreESZ_SZ_EEEEENS4_13SM90_TMA_LOADENS4_14ComposedLayoutINS4_7SwizzleILi2ELi4ELi3EEENS4_18smem_ptr_flag_bitsILi16EEENSU_INS5_IJNSA_ILi8EEESH_EEENS5_IJSH_SC_EEEEEEEvNS4_8identityENS4_23SM90_TMA_LOAD_MULTICASTES1C_vS1D_EENS_8epilogue10collective6detail29Sm90TmaWarpSpecializedAdapterINS1H_15DefaultEpilogueISJ_SK_SK_NS1G_6thread17LinearCombinationISJ_Li1EffLNS1L_9ScaleType4KindE0ELNS_15FloatRoundStyleE2ESJ_EENS1_15EpilogueDefaultEEEEEvvEEEEvNT_6ParamsE,@function
        .size           _ZN7cutlass13device_kernelINS_4gemm6kernel13GemmUniversalIN4cute5tupleIJiiiiEEENS1_10collective13CollectiveMmaINS1_34MainloopSm90TmaGmmaWarpSpecializedILi28ENS5_IJNS4_1CILi2EEENSA_ILi1EEESC_EEENS1_32KernelTmaWarpSpecializedPingpongEEENS5_IJNSA_ILi64EEESG_NSA_ILi32EEEEEENS_6half_tENS5_IJlSC_lEEESJ_SK_NS4_8TiledMMAINS4_8MMA_AtomIJNS4_4SM904GMMA25MMA_64x64x16_F32F16F16_SSILNSO_5MajorE0ELSQ_0ELNSO_7ScaleInE1ELSR_1EEEEEENS4_6LayoutINS5_IJSC_SC_SC_EEENS5_IJNSA_ILi0EEESW_SW_EEEEENS5_IJNS4_10UnderscoreESZ_SZ_EEEEENS4_13SM90_TMA_LOADENS4_14ComposedLayoutINS4_7SwizzleILi2ELi4ELi3EEENS4_18smem_ptr_flag_bitsILi16EEENSU_INS5_IJNSA_ILi8EEESH_EEENS5_IJSH_SC_EEEEEEEvNS4_8identityENS4_23SM90_TMA_LOAD_MULTICASTES1C_vS1D_EENS_8epilogue10collective6detail29Sm90TmaWarpSpecializedAdapterINS1H_15DefaultEpilogueISJ_SK_SK_NS1G_6thread17LinearCombinationISJ_Li1EffLNS1L_9ScaleType4KindE0ELNS_15FloatRoundStyleE2ESJ_EENS1_15EpilogueDefaultEEEEEvvEEEEvNT_6ParamsE,(.L_x_186 - _ZN7cutlass13device_kernelINS_4gemm6kernel13GemmUniversalIN4cute5tupleIJiiiiEEENS1_10collective13CollectiveMmaINS1_34MainloopSm90TmaGmmaWarpSpecializedILi28ENS5_IJNS4_1CILi2EEENSA_ILi1EEESC_EEENS1_32KernelTmaWarpSpecializedPingpongEEENS5_IJNSA_ILi64EEESG_NSA_ILi32EEEEEENS_6half_tENS5_IJlSC_lEEESJ_SK_NS4_8TiledMMAINS4_8MMA_AtomIJNS4_4SM904GMMA25MMA_64x64x16_F32F16F16_SSILNSO_5MajorE0ELSQ_0ELNSO_7ScaleInE1ELSR_1EEEEEENS4_6LayoutINS5_IJSC_SC_SC_EEENS5_IJNSA_ILi0EEESW_SW_EEEEENS5_IJNS4_10UnderscoreESZ_SZ_EEEEENS4_13SM90_TMA_LOADENS4_14ComposedLayoutINS4_7SwizzleILi2ELi4ELi3EEENS4_18smem_ptr_flag_bitsILi16EEENSU_INS5_IJNSA_ILi8EEESH_EEENS5_IJSH_SC_EEEEEEEvNS4_8identityENS4_23SM90_TMA_LOAD_MULTICASTES1C_vS1D_EENS_8epilogue10collective6detail29Sm90TmaWarpSpecializedAdapterINS1H_15DefaultEpilogueISJ_SK_SK_NS1G_6thread17LinearCombinationISJ_Li1EffLNS1L_9ScaleType4KindE0ELNS_15FloatRoundStyleE2ESJ_EENS1_15EpilogueDefaultEEEEEvvEEEEvNT_6ParamsE)
        .other          _ZN7cutlass13device_kernelINS_4gemm6kernel13GemmUniversalIN4cute5tupleIJiiiiEEENS1_10collective13CollectiveMmaINS1_34MainloopSm90TmaGmmaWarpSpecializedILi28ENS5_IJNS4_1CILi2EEENSA_ILi1EEESC_EEENS1_32KernelTmaWarpSpecializedPingpongEEENS5_IJNSA_ILi64EEESG_NSA_ILi32EEEEEENS_6half_tENS5_IJlSC_lEEESJ_SK_NS4_8TiledMMAINS4_8MMA_AtomIJNS4_4SM904GMMA25MMA_64x64x16_F32F16F16_SSILNSO_5MajorE0ELSQ_0ELNSO_7ScaleInE1ELSR_1EEEEEENS4_6LayoutINS5_IJSC_SC_SC_EEENS5_IJNSA_ILi0EEESW_SW_EEEEENS5_IJNS4_10UnderscoreESZ_SZ_EEEEENS4_13SM90_TMA_LOADENS4_14ComposedLayoutINS4_7SwizzleILi2ELi4ELi3EEENS4_18smem_ptr_flag_bitsILi16EEENSU_INS5_IJNSA_ILi8EEESH_EEENS5_IJSH_SC_EEEEEEEvNS4_8identityENS4_23SM90_TMA_LOAD_MULTICASTES1C_vS1D_EENS_8epilogue10collective6detail29Sm90TmaWarpSpecializedAdapterINS1H_15DefaultEpilogueISJ_SK_SK_NS1G_6thread17LinearCombinationISJ_Li1EffLNS1L_9ScaleType4KindE0ELNS_15FloatRoundStyleE2ESJ_EENS1_15EpilogueDefaultEEEEEvvEEEEvNT_6ParamsE,@"STO_CUDA_ENTRY STV_DEFAULT"
_ZN7cutlass13device_kernelINS_4gemm6kernel13GemmUniversalIN4cute5tupleIJiiiiEEENS1_10collective13CollectiveMmaINS1_34MainloopSm90TmaGmmaWarpSpecializedILi28ENS5_IJNS4_1CILi2EEENSA_ILi1EEESC_EEENS1_32KernelTmaWarpSpecializedPingpongEEENS5_IJNSA_ILi64EEESG_NSA_ILi32EEEEEENS_6half_tENS5_IJlSC_lEEESJ_SK_NS4_8TiledMMAINS4_8MMA_AtomIJNS4_4SM904GMMA25MMA_64x64x16_F32F16F16_SSILNSO_5MajorE0ELSQ_0ELNSO_7ScaleInE1ELSR_1EEEEEENS4_6LayoutINS5_IJSC_SC_SC_EEENS5_IJNSA_ILi0EEESW_SW_EEEEENS5_IJNS4_10UnderscoreESZ_SZ_EEEEENS4_13SM90_TMA_LOADENS4_14ComposedLayoutINS4_7SwizzleILi2ELi4ELi3EEENS4_18smem_ptr_flag_bitsILi16EEENSU_INS5_IJNSA_ILi8EEESH_EEENS5_IJSH_SC_EEEEEEEvNS4_8identityENS4_23SM90_TMA_LOAD_MULTICASTES1C_vS1D_EENS_8epilogue10collective6detail29Sm90TmaWarpSpecializedAdapterINS1H_15DefaultEpilogueISJ_SK_SK_NS1G_6thread17LinearCombinationISJ_Li1EffLNS1L_9ScaleType4KindE0ELNS_15FloatRoundStyleE2ESJ_EENS1_15EpilogueDefaultEEEEEvvEEEEvNT_6ParamsE:
[----:B------:R-:W0:Y:S02]  /*0000*/  LDC R1, c[0x0][0x28] ;  /* 0x00000a00ff017b82 */ /* 0x000e240000000800 */
[----:B0-----:R-:W-:Y:S01]  /*0010*/  VIADD R1, R1, 0xfffffff8 ;  /* 0xfffffff801017836 */ /* 0x001fe20000000000 */
[----:B------:R-:W0:Y:S01]  /*0020*/  S2R R4, SR_TID.X ;  /* 0x0000000000047919 */ /* 0x000e220000002100 */
[----:B------:R-:W-:Y:S01]  /*0030*/  ELECT P0, URZ, PT ;  /* 0x00000000003f782f */ /* 0x000fe20003800000 */
[----:B------:R-:W-:Y:S01]  /*0040*/  BSSY B0, `(.L_x_0) ;  /* 0x000000f000007945 */ /* 0x000fe20003800000 */
[--C-:B0-----:R-:W-:Y:S02]  /*0050*/  SHF.R.U32.HI R2, RZ, 0x5, R4.reuse ;  /* 0x00000005ff027819 */ /* 0x101fe40000011604 */
[----:B------:R-:W-:-:S03]  /*0060*/  SHF.R.U32.HI R7, RZ, 0x7, R4 ;  /* 0x00000007ff077819 */ /* 0x000fc60000011604 */
[----:B------:R-:W0:Y:S04]  /*0070*/  SHFL.IDX PT, R5, R2, RZ, 0x1f ;  /* 0x00001fff02057589 */ /* 0x000e2800000e0000 */
[----:B------:R1:W2:Y:S01]  /*0080*/  SHFL.IDX PT, R10, R7, RZ, 0x1f ;  /* 0x00001fff070a7589 */ /* 0x0002a200000e0000 */
[----:B0-----:R-:W-:-:S13]  /*0090*/  ISETP.NE.OR P0, PT, R5, RZ, !P0 ;  /* 0x000000ff0500720c */ /* 0x001fda0004705670 */
[----:B-12---:R-:W-:Y:S05]  /*00a0*/  @P0 BRA `(.L_x_1) ;  /* 0x0000000000200947 */ /* 0x006fea0003800000 */
[----:B------:R-:W-:Y:S02]  /*00b0*/  ULDC.64 UR4, c[0x0][0x198] ;  /* 0x0000660000047ab9 */ /* 0x000fe40000000a00 */
[----:B------:R-:W-:Y:S02]  /*00c0*/  UIADD3 UR6, UP0, UR4, 0xf0, URZ ;  /* 0x000000f004067890 */ /* 0x000fe4000ff1e03f */
[----:B------:R-:W-:Y:S02]  /*00d0*/  UIADD3 UR4, UP1, UR4, 0x1f0, URZ ;  /* 0x000001f004047890 */ /* 0x000fe4000ff3e03f */
[----:B------:R-:W-:Y:S02]  /*00e0*/  UIADD3.X UR7, URZ, UR5, URZ, UP0, !UPT ;  /* 0x000000053f077290 */ /* 0x000fe400087fe43f */
[----:B------:R-:W-:-:S07]  /*00f0*/  UIADD3.X UR5, URZ, UR5, URZ, UP1, !UPT ;  /* 0x000000053f057290 */ /* 0x000fce0008ffe43f */
[----:B------:R0:W-:Y:S02]  /*0100*/  UTMACCTL.PF [UR6] ;  /* 0x00000000060079b9 */ /* 0x0001e40008040000 */
[----:B------:R0:W-:Y:S02]  /*0110*/  UTMACCTL.PF [UR4] ;  /* 0x00000000040079b9 */ /* 0x0001e40008040000 */
[----:B0-----:R-:W-:Y:S01]  /*0120*/  NOP ;  /* 0x0000000000007918 */ /* 0x001fe20000000000 */
.L_x_1:
[----:B------:R-:W-:Y:S05]  /*0130*/  BSYNC B0 ;  /* 0x0000000000007941 */ /* 0x000fea0003800000 */
.L_x_0:
[----:B------:R-:W0:Y:S01]  /*0140*/  SHFL.IDX PT, R8, R2, RZ, 0x1f ;  /* 0x00001fff02087589 */ /* 0x000e2200000e0000 */
[----:B------:R-:W-:-:S04]  /*0150*/  SHF.R.S32.HI R3, RZ, 0x1f, R4 ;  /* 0x0000001fff037819 */ /* 0x000fc80000011404 */
[----:B------:R-:W-:Y:S02]  /*0160*/  LEA.HI R3, R3, R4, RZ, 0x7 ;  /* 0x0000000403037211 */ /* 0x000fe400078f38ff */
[----:B0-----:R-:W-:-:S13]  /*0170*/  ISETP.NE.AND P0, PT, R8, RZ, PT ;  /* 0x000000ff0800720c */ /* 0x001fda0003f05270 */
[----:B------:R-:W-:Y:S05]  /*0180*/  @P0 BRA `(.L_x_2) ;  /* 0x0000000400240947 */ /* 0x000fea0003800000 */
[----:B------:R-:W-:Y:S01]  /*0190*/  ELECT P0, URZ, PT ;  /* 0x00000000003f782f */ /* 0x000fe20003800000 */
[----:B------:R-:W-:-:S12]  /*01a0*/  BSSY B0, `(.L_x_2) ;  /* 0x0000047000007945 */ /* 0x000fd80003800000 */
[----:B------:R-:W-:Y:S05]  /*01b0*/  @!P0 BRA `(.L_x_3) ;  /* 0x0000000400148947 */ /* 0x000fea0003800000 */
[----:B------:R-:W0:Y:S01]  /*01c0*/  S2UR UR8, SR_CgaCtaId ;  /* 0x00000000000879c3 */ /* 0x000e220000008800 */
[----:B------:R-:W-:Y:S01]  /*01d0*/  UMOV UR4, 0x400 ;  /* 0x0000040000047882 */ /* 0x000fe20000000000 */
[----:B------:R-:W-:Y:S01]  /*01e0*/  UMOV UR5, 0x1 ;  /* 0x0000000100057882 */ /* 0x000fe20000000000 */
[----:B------:R-:W-:Y:S02]  /*01f0*/  UMOV UR6, 0x2 ;  /* 0x0000000200067882 */ /* 0x000fe40000000000 */
[----:B------:R-:W-:-:S04]  /*0200*/  UIADD3 UR6, -UR6, 0x100000, URZ ;  /* 0x0010000006067890 */ /* 0x000fc8000fffe13f */
[----:B------:R-:W-:Y:S02]  /*0210*/  USHF.L.U32 UR7, UR6, 0xb, URZ ;  /* 0x0000000b06077899 */ /* 0x000fe4000800063f */
[----:B------:R-:W-:Y:S02]  /*0220*/  USHF.L.U32 UR6, UR6, 0x1, URZ ;  /* 0x0000000106067899 */ /* 0x000fe4000800063f */
[----:B0-----:R-:W-:Y:S02]  /*0230*/  ULEA UR8, UR8, UR4, 0x18 ;  /* 0x0000000408087291 */ /* 0x001fe4000f8ec03f */
[----:B------:R-:W-:-:S04]  /*0240*/  UIADD3 UR4, -UR5, 0x100000, URZ ;  /* 0x0010000005047890 */ /* 0x000fc8000fffe13f */
[----:B------:R-:W-:Y:S02]  /*0250*/  USHF.L.U32 UR5, UR4, 0xb, URZ ;  /* 0x0000000b04057899 */ /* 0x000fe4000800063f */
[----:B------:R-:W-:Y:S01]  /*0260*/  USHF.L.U32 UR4, UR4, 0x1, URZ ;  /* 0x0000000104047899 */ /* 0x000fe2000800063f */
[----:B------:R-:W0:Y:S11]  /*0270*/  FENCE.VIEW.ASYNC.S ;  /* 0x00000000000073c6 */ /* 0x000e360000000000 */
[----:B0-----:R0:W1:Y:S01]  /*0280*/  SYNCS.EXCH.64 URZ, [UR8], UR4 ;  /* 0x00000004083f75b2 */ /* 0x0010620008000100 */
[----:B------:R0:W2:Y:S01]  /*0290*/  SYNCS.EXCH.64 URZ, [UR8+0xe0], UR6 ;  /* 0x0000e006083f75b2 */ /* 0x0000a20008000100 */
[----:B------:R0:W3:Y:S01]  /*02a0*/  SYNCS.EXCH.64 URZ, [UR8+0x8], UR4 ;  /* 0x00000804083f75b2 */ /* 0x0000e20008000100 */
[----:B------:R0:W4:Y:S01]  /*02b0*/  SYNCS.EXCH.64 URZ, [UR8+0xe8], UR6 ;  /* 0x0000e806083f75b2 */ /* 0x0001220008000100 */
[----:B------:R0:W0:Y:S01]  /*02c0*/  SYNCS.EXCH.64 URZ, [UR8+0x10], UR4 ;  /* 0x00001004083f75b2 */ /* 0x0000220008000100 */
        /* <DEDUP_REMOVED lines=51> */
[----:B-1234-:R-:W-:Y:S01]  /*0600*/  NOP ;  /* 0x0000000000007918 */ /* 0x01efe20000000000 */
.L_x_3:
[----:B0-----:R-:W-:Y:S05]  /*0610*/  BSYNC B0 ;  /* 0x0000000000007941 */ /* 0x001fea0003800000 */
.L_x_2:
[----:B------:R-:W0:Y:S01]  /*0620*/  SHFL.IDX PT, R13, R2, RZ, 0x1f ;  /* 0x00001fff020d7589 */ /* 0x000e2200000e0000 */
[----:B------:R-:W1:Y:S01]  /*0630*/  S2UR UR12, SR_CTAID.X ;  /* 0x00000000000c79c3 */ /* 0x000e620000002500 */
[----:B------:R-:W-:Y:S02]  /*0640*/  LOP3.LUT R3, R3, 0xffffff80, RZ, 0xc0, !PT ;  /* 0xffffff8003037812 */ /* 0x000fe400078ec0ff */
[----:B------:R-:W-:Y:S01]  /*0650*/  ELECT P0, URZ, PT ;  /* 0x00000000003f782f */ /* 0x000fe20003800000 */
[----:B------:R2:W3:Y:S01]  /*0660*/  SHFL.IDX PT, R12, R2, RZ, 0x1f ;  /* 0x00001fff020c7589 */ /* 0x0004e200000e0000 */
[----:B------:R-:W-:Y:S01]  /*0670*/  ELECT P1, URZ, PT ;  /* 0x00000000003f782f */ /* 0x000fe20003820000 */
[----:B------:R-:W-:Y:S01]  /*0680*/  NOP ;  /* 0x0000000000007918 */ /* 0x000fe20000000000 */
[----:B------:R-:W-:Y:S01]  /*0690*/  IMAD.IADD R3, R4, 0x1, -R3 ;  /* 0x0000000104037824 */ /* 0x000fe200078e0a03 */
[----:B------:R-:W4:Y:S01]  /*06a0*/  S2R R6, SR_CTAID.Y ;  /* 0x0000000000067919 */ /* 0x000f220000002600 */
[----:B------:R-:W-:Y:S01]  /*06b0*/  ULDC UR4, c[0x0][0x150] ;  /* 0x0000540000047ab9 */ /* 0x000fe20000000800 */
[----:B------:R-:W5:Y:S01]  /*06c0*/  LDC R14, c[0x0][0x144] ;  /* 0x00005100ff0e7b82 */ /* 0x000f620000000800 */
[----:B------:R-:W-:Y:S01]  /*06d0*/  UMOV UR11, 0x80 ;  /* 0x00000080000b7882 */ /* 0x000fe20000000000 */
[----:B------:R-:W-:Y:S01]  /*06e0*/  SHF.R.S32.HI R0, RZ, 0x1f, R3 ;  /* 0x0000001fff007819 */ /* 0x000fe20000011403 */
[----:B------:R-:W-:Y:S01]  /*06f0*/  NOP ;  /* 0x0000000000007918 */ /* 0x000fe20000000000 */
[C---:B------:R-:W-:Y:S01]  /*0700*/  VIADD R35, R10.reuse, 0xffffffff ;  /* 0xffffffff0a237836 */ /* 0x040fe20000000000 */
[----:B------:R-:W-:Y:S01]  /*0710*/  ISETP.NE.AND P4, PT, R10, RZ, PT ;  /* 0x000000ff0a00720c */ /* 0x000fe20003f85270 */
[----:B------:R-:W-:Y:S01]  /*0720*/  IMAD.MOV.U32 R57, RZ, RZ, 0x1 ;  /* 0x00000001ff397424 */ /* 0x000fe200078e00ff */
[----:B------:R-:W-:Y:S01]  /*0730*/  LEA.HI R9, R0, R3, RZ, 0x3 ;  /* 0x0000000300097211 */ /* 0x000fe200078f18ff */
[----:B------:R-:W5:Y:S01]  /*0740*/  LDC R15, c[0x0][0x140] ;  /* 0x00005000ff0f7b82 */ /* 0x000f620000000800 */
[----:B------:R-:W-:-:S02]  /*0750*/  ISETP.GE.U32.AND P6, PT, R35, 0x2, PT ;  /* 0x000000022300780c */ /* 0x000fc40003fc6070 */
[--C-:B------:R-:W-:Y:S02]  /*0760*/  SHF.R.S32.HI R11, RZ, 0x3, R9.reuse ;  /* 0x00000003ff0b7819 */ /* 0x100fe40000011409 */
[----:B--2---:R-:W-:Y:S02]  /*0770*/  SHF.R.S32.HI R2, RZ, 0x1f, R9 ;  /* 0x0000001fff027819 */ /* 0x004fe40000011409 */
[----:B------:R-:W-:Y:S01]  /*0780*/  SHF.R.S32.HI R9, RZ, 0x1f, R8 ;  /* 0x0000001fff097819 */ /* 0x000fe20000011408 */
[----:B------:R-:W2:Y:S01]  /*0790*/  LDC R25, c[0x0][0x148] ;  /* 0x00005200ff197b82 */ /* 0x000ea20000000800 */
[----:B0-----:R-:W-:Y:S02]  /*07a0*/  ISETP.NE.OR P0, PT, R13, RZ, !P0 ;  /* 0x000000ff0d00720c */ /* 0x001fe40004705670 */
[----:B-1----:R-:W-:Y:S02]  /*07b0*/  I2FP.F32.U32 R13, UR12 ;  /* 0x0000000c000d7c45 */ /* 0x002fe40008201000 */
[----:B------:R-:W-:-:S02]  /*07c0*/  LEA.HI R2, R2, R11, RZ, 0x2 ;  /* 0x0000000b02027211 */ /* 0x000fc400078f10ff */
[----:B------:R-:W-:Y:S01]  /*07d0*/  LEA.HI R9, R9, R8, RZ, 0x2 ;  /* 0x0000000809097211 */ /* 0x000fe200078f10ff */
[----:B------:R-:W-:Y:S01]  /*07e0*/  FMUL R13, R13, UR4 ;  /* 0x000000040d0d7c20 */ /* 0x000fe20008400000 */
[----:B---3--:R-:W-:Y:S01]  /*07f0*/  ISETP.NE.OR P1, PT, R12, RZ, !P1 ;  /* 0x000000ff0c00720c */ /* 0x008fe20004f25670 */
[----:B------:R-:W-:Y:S01]  /*0800*/  ULDC UR4, c[0x0][0x154] ;  /* 0x0000550000047ab9 */ /* 0x000fe20000000800 */
[----:B------:R-:W-:Y:S02]  /*0810*/  LOP3.LUT R12, R2, 0xfffffffc, RZ, 0xc0, !PT ;  /* 0xfffffffc020c7812 */ /* 0x000fe400078ec0ff */
[----:B------:R-:W-:Y:S01]  /*0820*/  LOP3.LUT R9, R9, 0x3ffffffc, RZ, 0xc0, !PT ;  /* 0x3ffffffc09097812 */ /* 0x000fe200078ec0ff */
[----:B------:R-:W0:Y:S01]  /*0830*/  F2I.U32.TRUNC.NTZ R13, R13 ;  /* 0x0000000d000d7305 */ /* 0x000e22000020f000 */
[----:B------:R-:W-:Y:S01]  /*0840*/  SHF.R.S32.HI R2, RZ, 0x1f, R5 ;  /* 0x0000001fff027819 */ /* 0x000fe20000011405 */
[----:B------:R-:W-:Y:S01]  /*0850*/  IMAD.IADD R12, R11, 0x1, -R12 ;  /* 0x000000010b0c7824 */ /* 0x000fe200078e0a0c */
[----:B------:R-:W-:Y:S01]  /*0860*/  VOTEU.ALL UP1, P0 ;  /* 0x00000000003f7886 */ /* 0x000fe20000020000 */
[----:B------:R-:W-:Y:S01]  /*0870*/  IMAD.IADD R9, R8, 0x1, -R9 ;  /* 0x0000000108097824 */ /* 0x000fe200078e0a09 */
[----:B------:R-:W-:Y:S01]  /*0880*/  LEA.HI R2, R2, R5, RZ, 0x2 ;  /* 0x0000000502027211 */ /* 0x000fe200078f10ff */
[----:B------:R-:W-:Y:S01]  /*0890*/  VOTEU.ALL UP0, P0 ;  /* 0x00000000003f7886 */ /* 0x000fe20000000000 */
[----:B----4-:R-:W-:Y:S01]  /*08a0*/  I2FP.F32.U32 R8, R6 ;  /* 0x0000000600087245 */ /* 0x010fe20000201000 */
[----:B------:R-:W-:Y:S01]  /*08b0*/  IMAD R9, R9, 0x4, R12 ;  /* 0x0000000409097824 */ /* 0x000fe200078e020c */
[----:B------:R-:W-:Y:S01]  /*08c0*/  LOP3.LUT R2, R2, 0xfffffffc, RZ, 0xc0, !PT ;  /* 0xfffffffc02027812 */ /* 0x000fe200078ec0ff */
[----:B------:R-:W-:Y:S01]  /*08d0*/  VOTEU.ALL UP2, P1 ;  /* 0x00000000003f7886 */ /* 0x000fe20000840000 */
[----:B------:R-:W1:Y:S01]  /*08e0*/  @!UP1 S2UR UR7, SR_CgaCtaId ;  /* 0x00000000000799c3 */ /* 0x000e620000008800 */
[----:B------:R-:W-:Y:S01]  /*08f0*/  FMUL R8, R8, UR4 ;  /* 0x0000000408087c20 */ /* 0x000fe20008400000 */
[----:B------:R-:W-:Y:S01]  /*0900*/  IMAD.SHL.U32 R56, R9, 0x4, RZ ;  /* 0x0000000409387824 */ /* 0x000fe200078e00ff */
[----:B------:R-:W-:Y:S01]  /*0910*/  UMOV UR4, 0x20 ;  /* 0x0000002000047882 */ /* 0x000fe20000000000 */
[----:B------:R-:W-:Y:S01]  /*0920*/  IMAD.IADD R5, R5, 0x1, -R2 ;  /* 0x0000000105057824 */ /* 0x000fe200078e0a02 */
[----:B------:R-:W-:Y:S01]  /*0930*/  LEA.HI R2, R9, R9, RZ, 0x1 ;  /* 0x0000000909027211 */ /* 0x000fe200078f08ff */
[----:B0-----:R-:W-:Y:S01]  /*0940*/  IMAD.MOV R13, RZ, RZ, -R13 ;  /* 0x000000ffff0d7224 */ /* 0x001fe200078e0a0d */
[----:B------:R-:W0:Y:S01]  /*0950*/  F2I.U32.TRUNC.NTZ R8, R8 ;  /* 0x0000000800087305 */ /* 0x000e22000020f000 */
[----:B------:R-:W3:Y:S01]  /*0960*/  @!UP2 S2UR UR10, SR_CgaCtaId ;  /* 0x00000000000aa9c3 */ /* 0x000ee20000008800 */
[----:B------:R-:W-:Y:S01]  /*0970*/  LOP3.LUT R2, R2, 0xfffffffe, RZ, 0xc0, !PT ;  /* 0xfffffffe02027812 */ /* 0x000fe200078ec0ff */
[----:B-----5:R-:W-:Y:S01]  /*0980*/  IMAD R21, R14, R13, UR12 ;  /* 0x0000000c0e157e24 */ /* 0x020fe2000f8e020d */
[----:B------:R-:W-:Y:S01]  /*0990*/  @!UP1 UMOV UR6, 0x400 ;  /* 0x0000040000069882 */ /* 0x000fe20000000000 */
[----:B------:R-:W-:-:S04]  /*09a0*/  @!UP1 UIADD3 UR4, -UR4, 0x100000, URZ ;  /* 0x0010000004049890 */ /* 0x000fc8000fffe13f */
[----:B------:R-:W-:Y:S02]  /*09b0*/  @!UP1 USHF.L.U32 UR5, UR4, 0xb, URZ ;  /* 0x0000000b04059899 */ /* 0x000fe4000800063f */
[----:B------:R-:W-:Y:S01]  /*09c0*/  @!UP1 USHF.L.U32 UR4, UR4, 0x1, URZ ;  /* 0x0000000104049899 */ /* 0x000fe2000800063f */
[C---:B------:R-:W-:Y:S01]  /*09d0*/  LOP3.LUT R56, R9.reuse, 0xc, R56, 0x78, !PT ;  /* 0x0000000c09387812 */ /* 0x040fe200078e7838 */
[----:B------:R-:W-:Y:S01]  /*09e0*/  IMAD.IADD R2, R9, 0x1, -R2 ;  /* 0x0000000109027824 */ /* 0x000fe200078e0a02 */
[----:B------:R-:W-:Y:S01]  /*09f0*/  @!UP2 UMOV UR9, 0x400 ;  /* 0x000004000009a882 */ /* 0x000fe20000000000 */
[----:B------:R-:W-:Y:S01]  /*0a00*/  VOTEU.ALL UP3, P1 ;  /* 0x00000000003f7886 */ /* 0x000fe20000860000 */
[----:B------:R-:W-:Y:S01]  /*0a10*/  VOTEU.ALL UP4, P1 ;  /* 0x00000000003f7886 */ /* 0x000fe20000880000 */
[----:B------:R-:W-:Y:S01]  /*0a20*/  VOTEU.ALL UP5, P1 ;  /* 0x00000000003f7886 */ /* 0x000fe200008a0000 */
[----:B------:R-:W-:Y:S01]  /*0a30*/  ISETP.NE.AND P3, PT, R2, R21, PT ;  /* 0x000000150200720c */ /* 0x000fe20003f65270 */
[----:B------:R4:W4:Y:S01]  /*0a40*/  SHFL.IDX PT, R14, R7, RZ, 0x1f ;  /* 0x00001fff070e7589 */ /* 0x00092200000e0000 */
[----:B------:R-:W-:Y:S01]  /*0a50*/  ISETP.EQ.U32.AND P2, PT, R15, 0x1, PT ;  /* 0x000000010f00780c */ /* 0x000fe20003f42070 */
[----:B0-----:R-:W-:Y:S01]  /*0a60*/  IMAD.MOV R20, RZ, RZ, -R8 ;  /* 0x000000ffff147224 */ /* 0x001fe200078e0a08 */
[----:B-1----:R-:W-:-:S02]  /*0a70*/  @!UP1 ULEA UR8, UR7, UR6, 0x18 ;  /* 0x0000000607089291 */ /* 0x002fc4000f8ec03f */
[----:B------:R-:W-:-:S04]  /*0a80*/  @!UP2 UIADD3 UR6, -UR11, 0x100000, URZ ;  /* 0x001000000b06a890 */ /* 0x000fc8000fffe13f */
[----:B------:R-:W-:Y:S02]  /*0a90*/  @!UP2 USHF.L.U32 UR7, UR6, 0xb, URZ ;  /* 0x0000000b0607a899 */ /* 0x000fe4000800063f */
[----:B------:R-:W-:Y:S01]  /*0aa0*/  @!UP2 USHF.L.U32 UR6, UR6, 0x1, URZ ;  /* 0x000000010606a899 */ /* 0x000fe2000800063f */
[----:B--2---:R-:W-:Y:S01]  /*0ab0*/  IMAD R9, R25, R20, R6 ;  /* 0x0000001419097224 */ /* 0x004fe200078e0206 */
[----:B------:R-:W-:Y:S01]  /*0ac0*/  VOTEU.ALL UP1, P0 ;  /* 0x00000000003f7886 */ /* 0x000fe20000020000 */
[----:B------:R-:W-:Y:S01]  /*0ad0*/  LOP3.LUT P0, RZ, R3, 0x7, RZ, 0xc0, !PT ;  /* 0x0000000703ff7812 */ /* 0x000fe2000780c0ff */
[----:B---3--:R-:W-:Y:S01]  /*0ae0*/  @!UP2 ULEA UR9, UR10, UR9, 0x18 ;  /* 0x000000090a09a291 */ /* 0x008fe2000f8ec03f */
[----:B------:R-:W-:Y:S01]  /*0af0*/  @P3 LEA.HI R2, R56, R56, RZ, 0x1 ;  /* 0x0000003838023211 */ /* 0x000fe200078f08ff */
[----:B------:R-:W-:Y:S01]  /*0b00*/  VOTEU.ALL UP2, P1 ;  /* 0x00000000003f7886 */ /* 0x000fe20000840000 */
[----:B------:R-:W-:Y:S01]  /*0b10*/  ISETP.NE.AND P1, PT, R5, 0x3, PT ;  /* 0x000000030500780c */ /* 0x000fe20003f25270 */
[----:B------:R-:W0:Y:S02]  /*0b20*/  FENCE.VIEW.ASYNC.S ;  /* 0x00000000000073c6 */ /* 0x000e240000000000 */
[----:B0-----:R0:W1:Y:S01]  /*0b30*/  @!UP0 SYNCS.EXCH.64 URZ, [UR8+0x1f0], UR4 ;  /* 0x0001f004083f85b2 */ /* 0x0010620008000100 */
[----:B------:R-:W-:-:S02]  /*0b40*/  @P3 SHF.R.S32.HI R2, RZ, 0x1, R2 ;  /* 0x00000001ff023819 */ /* 0x000fc40000011402 */
[----:B------:R-:W-:Y:S02]  /*0b50*/  ISETP.EQ.OR P1, PT, R5, RZ, !P1 ;  /* 0x000000ff0500720c */ /* 0x000fe40004f22670 */
[----:B------:R-:W-:Y:S02]  /*0b60*/  @P3 ISETP.NE.AND P5, PT, R2, R9, PT ;  /* 0x000000090200320c */ /* 0x000fe40003fa5270 */
[----:B------:R-:W-:Y:S02]  /*0b70*/  ISETP.LT.U32.AND P0, PT, R56, 0x2, !P0 ;  /* 0x000000023800780c */ /* 0x000fe40004701070 */
[----:B------:R-:W-:Y:S02]  /*0b80*/  ISETP.EQ.AND P1, PT, R10, RZ, P1 ;  /* 0x000000ff0a00720c */ /* 0x000fe40000f22270 */
[----:B------:R-:W-:Y:S02]  /*0b90*/  SEL R2, RZ, 0x1, !P0 ;  /* 0x00000001ff027807 */ /* 0x000fe40004000000 */
[----:B------:R-:W-:-:S02]  /*0ba0*/  @P3 SEL R57, RZ, 0x1, P5 ;  /* 0x00000001ff393807 */ /* 0x000fc40002800000 */
[----:B------:R-:W-:Y:S01]  /*0bb0*/  SEL R16, RZ, 0x1, !P1 ;  /* 0x00000001ff107807 */ /* 0x000fe20004800000 */
[----:B------:R0:W2:Y:S01]  /*0bc0*/  @!UP1 SYNCS.EXCH.64 URZ, [UR8+0x1f8], UR4 ;  /* 0x0001f804083f95b2 */ /* 0x0000a20008000100 */
[----:B------:R-:W-:Y:S01]  /*0bd0*/  NOP ;  /* 0x0000000000007918 */ /* 0x000fe20000000000 */
[----:B------:R-:W-:Y:S02]  /*0be0*/  LOP3.LUT R57, R57, R2, RZ, 0xc0, !PT ;  /* 0x0000000239397212 */ /* 0x000fe400078ec0ff */
[----:B------:R-:W-:Y:S01]  /*0bf0*/  SEL R16, R16, 0x2, P6 ;  /* 0x0000000210107807 */ /* 0x000fe20003000000 */
[----:B------:R0:W3:Y:S01]  /*0c00*/  @!UP2 SYNCS.EXCH.64 URZ, [UR9+0x1d0], UR6 ;  /* 0x0001d006093fa5b2 */ /* 0x0000e20008000100 */
[----:B------:R0:W0:Y:S01]  /*0c10*/  @!UP3 SYNCS.EXCH.64 URZ, [UR9+0x1d8], UR6 ;  /* 0x0001d806093fb5b2 */ /* 0x0000220008000100 */
[----:B------:R0:W0:Y:S01]  /*0c20*/  @!UP4 SYNCS.EXCH.64 URZ, [UR9+0x1e0], UR6 ;  /* 0x0001e006093fc5b2 */ /* 0x0000220008000100 */
[----:B------:R0:W0:Y:S01]  /*0c30*/  @!UP5 SYNCS.EXCH.64 URZ, [UR9+0x1e8], UR6 ;  /* 0x0001e806093fd5b2 */ /* 0x0000220008000100 */
[----:B------:R-:W-:Y:S01]  /*0c40*/  NOP ;  /* 0x0000000000007918 */ /* 0x000fe20000000000 */
[----:B-1--4-:R-:W-:Y:S05]  /*0c50*/  @!P2 BRA `(.L_x_4) ;  /* 0x000000000008a947 */ /* 0x012fea0003800000 */
[----:B0-23--:R-:W-:Y:S01]  /*0c60*/  UCGABAR_ARV ;  /* 0x00000000000079c7 */ /* 0x00dfe20008000000 */
[----:B------:R-:W-:Y:S05]  /*0c70*/  BRA `(.L_x_5) ;  /* 0x0000000000047947 */ /* 0x000fea0003800000 */
.L_x_4:
[----:B0-23--:R-:W-:Y:S01]  /*0c80*/  NOP ;  /* 0x0000000000007918 */ /* 0x00dfe20000000000 */
.L_x_5:
[----:B------:R-:W-:Y:S01]  /*0c90*/  ULDC.64 UR4, c[0x0][0x598] ;  /* 0x0001660000047ab9 */ /* 0x000fe20000000a00 */
[----:B------:R-:W-:Y:S01]  /*0ca0*/  ULDC.64 UR36, c[0x0][0x208] ;  /* 0x0000820000247ab9 */ /* 0x000fe20000000a00 */
[----:B------:R-:W-:-:S04]  /*0cb0*/  ISETP.NE.U32.AND P0, PT, RZ, UR4, PT ;  /* 0x00000004ff007c0c */ /* 0x000fc8000bf05070 */
[----:B------:R-:W-:-:S13]  /*0cc0*/  ISETP.NE.AND.EX P0, PT, RZ, UR5, PT, P0 ;  /* 0x00000005ff007c0c */ /* 0x000fda000bf05300 */
[----:B------:R-:W-:Y:S05]  /*0cd0*/  @!P0 BRA `(.L_x_6) ;  /* 0x00000000001c8947 */ /* 0x000fea0003800000 */
[----:B------:R-:W0:Y:S02]  /*0ce0*/  LDC.64 R8, c[0x0][0x598] ;  /* 0x00016600ff087b82 */ /* 0x000e240000000a00 */
[----:B0-----:R-:W2:Y:S02]  /*0cf0*/  LDG.E.64 R8, desc[UR36][R8.64] ;  /* 0x0000002408087981 */ /* 0x001ea4000c1e1b00 */
[----:B--2---:R-:W-:-:S04]  /*0d00*/  ISETP.NE.U32.AND P0, PT, R8, RZ, PT ;  /* 0x000000ff0800720c */ /* 0x004fc80003f05070 */
[----:B------:R-:W-:-:S13]  /*0d10*/  ISETP.NE.AND.EX P0, PT, R9, RZ, PT, P0 ;  /* 0x000000ff0900720c */ /* 0x000fda0003f05300 */
[----:B------:R-:W-:Y:S05]  /*0d20*/  @!P0 BRA `(.L_x_6) ;  /* 0x0000000000088947 */ /* 0x000fea0003800000 */
[----:B------:R0:W5:Y:S01]  /*0d30*/  LD.E R58, desc[UR36][R8.64] ;  /* 0x00000024083a7980 */ /* 0x000162000c101900 */
[----:B------:R-:W-:Y:S05]  /*0d40*/  BRA `(.L_x_7) ;  /* 0x0000000000247947 */ /* 0x000fea0003800000 */
.L_x_6:
[----:B------:R-:W-:Y:S02]  /*0d50*/  ULDC.64 UR4, c[0x0][0x588] ;  /* 0x0001620000047ab9 */ /* 0x000fe40000000a00 */
[----:B------:R-:W-:-:S04]  /*0d60*/  ISETP.NE.U32.AND P0, PT, RZ, UR4, PT ;  /* 0x00000004ff007c0c */ /* 0x000fc8000bf05070 */
[----:B------:R-:W-:-:S13]  /*0d70*/  ISETP.NE.AND.EX P0, PT, RZ, UR5, PT, P0 ;  /* 0x00000005ff007c0c */ /* 0x000fda000bf05300 */
[----:B------:R-:W-:Y:S05]  /*0d80*/  @!P0 BRA `(.L_x_8) ;  /* 0x00000000000c8947 */ /* 0x000fea0003800000 */
[----:B------:R-:W0:Y:S02]  /*0d90*/  LDC.64 R58, c[0x0][0x588] ;  /* 0x00016200ff3a7b82 */ /* 0x000e240000000a00 */
[----:B0-----:R1:W5:Y:S01]  /*0da0*/  LDG.E R58, desc[UR36][R58.64] ;  /* 0x000000243a3a7981 */ /* 0x001362000c1e1900 */
[----:B------:R-:W-:Y:S05]  /*0db0*/  BRA `(.L_x_7) ;  /* 0x0000000000087947 */ /* 0x000fea0003800000 */
.L_x_8:
[----:B------:R-:W-:Y:S02]  /*0dc0*/  ULDC UR4, c[0x0][0x580] ;  /* 0x0001600000047ab9 */ /* 0x000fe40000000800 */
[----:B------:R-:W-:-:S07]  /*0dd0*/  IMAD.U32 R58, RZ, RZ, UR4 ;  /* 0x00000004ff3a7e24 */ /* 0x000fce000f8e00ff */
.L_x_7:
[----:B------:R-:W-:Y:S02]  /*0de0*/  ULDC.64 UR4, c[0x0][0x5a0] ;  /* 0x0001680000047ab9 */ /* 0x000fe40000000a00 */
[----:B------:R-:W-:-:S04]  /*0df0*/  ISETP.NE.U32.AND P0, PT, RZ, UR4, PT ;  /* 0x00000004ff007c0c */ /* 0x000fc8000bf05070 */
[----:B------:R-:W-:-:S13]  /*0e00*/  ISETP.NE.AND.EX P0, PT, RZ, UR5, PT, P0 ;  /* 0x00000005ff007c0c */ /* 0x000fda000bf05300 */
[----:B------:R-:W-:Y:S05]  /*0e10*/  @!P0 BRA `(.L_x_9) ;  /* 0x00000000001c8947 */ /* 0x000fea0003800000 */
[----:B0-----:R-:W0:Y:S02]  /*0e20*/  LDC.64 R8, c[0x0][0x5a0] ;  /* 0x00016800ff087b82 */ /* 0x001e240000000a00 */
[----:B0-----:R-:W2:Y:S02]  /*0e30*/  LDG.E.64 R8, desc[UR36][R8.64] ;  /* 0x0000002408087981 */ /* 0x001ea4000c1e1b00 */
[----:B--2---:R-:W-:-:S04]  /*0e40*/  ISETP.NE.U32.AND P0, PT, R8, RZ, PT ;  /* 0x000000ff0800720c */ /* 0x004fc80003f05070 */
[----:B------:R-:W-:-:S13]  /*0e50*/  ISETP.NE.AND.EX P0, PT, R9, RZ, PT, P0 ;  /* 0x000000ff0900720c */ /* 0x000fda0003f05300 */
[----:B------:R-:W-:Y:S05]  /*0e60*/  @!P0 BRA `(.L_x_9) ;  /* 0x0000000000088947 */ /* 0x000fea0003800000 */
[----:B-1----:R0:W5:Y:S01]  /*0e70*/  LD.E R59, desc[UR36][R8.64] ;  /* 0x00000024083b7980 */ /* 0x002162000c101900 */
[----:B------:R-:W-:Y:S05]  /*0e80*/  BRA `(.L_x_10) ;  /* 0x0000000000247947 */ /* 0x000fea0003800000 */
.L_x_9:
[----:B------:R-:W-:Y:S02]  /*0e90*/  ULDC.64 UR4, c[0x0][0x590] ;  /* 0x0001640000047ab9 */ /* 0x000fe40000000a00 */
[----:B------:R-:W-:-:S04]  /*0ea0*/  ISETP.NE.U32.AND P0, PT, RZ, UR4, PT ;  /* 0x00000004ff007c0c */ /* 0x000fc8000bf05070 */
[----:B------:R-:W-:-:S13]  /*0eb0*/  ISETP.NE.AND.EX P0, PT, RZ, UR5, PT, P0 ;  /* 0x00000005ff007c0c */ /* 0x000fda000bf05300 */
[----:B------:R-:W-:Y:S05]  /*0ec0*/  @!P0 BRA `(.L_x_11) ;  /* 0x00000000000c8947 */ /* 0x000fea0003800000 */
[----:B0-----:R-:W1:Y:S02]  /*0ed0*/  LDC.64 R8, c[0x0][0x590] ;  /* 0x00016400ff087b82 */ /* 0x001e640000000a00 */
[----:B-1----:R1:W5:Y:S01]  /*0ee0*/  LDG.E R59, desc[UR36][R8.64] ;  /* 0x00000024083b7981 */ /* 0x002362000c1e1900 */
[----:B------:R-:W-:Y:S05]  /*0ef0*/  BRA `(.L_x_10) ;  /* 0x0000000000087947 */ /* 0x000fea0003800000 */
.L_x_11:
[----:B------:R-:W-:Y:S02]  /*0f00*/  ULDC UR4, c[0x0][0x584] ;  /* 0x0001610000047ab9 */ /* 0x000fe40000000800 */
[----:B-1----:R-:W-:-:S07]  /*0f10*/  IMAD.U32 R59, RZ, RZ, UR4 ;  /* 0x00000004ff3b7e24 */ /* 0x002fce000f8e00ff */
.L_x_10:
[----:B------:R-:W2:Y:S01]  /*0f20*/  LDC R2, c[0x0][0x65c] ;  /* 0x00019700ff027b82 */ /* 0x000ea20000000800 */
[----:B------:R-:W-:Y:S01]  /*0f30*/  ULDC UR6, c[0x0][0x28c] ;  /* 0x0000a30000067ab9 */ /* 0x000fe20000000800 */
[----:B------:R-:W-:Y:S01]  /*0f40*/  ISETP.NE.AND P0, PT, R10, 0x2, PT ;  /* 0x000000020a00780c */ /* 0x000fe20003f05270 */
[----:B------:R-:W-:Y:S01]  /*0f50*/  UIADD3 UR6, UR6, 0x1f, URZ ;  /* 0x0000001f06067890 */ /* 0x000fe2000fffe03f */
[----:B01----:R-:W-:Y:S01]  /*0f60*/  IMAD.U32 R8, RZ, RZ, UR12 ;  /* 0x0000000cff087e24 */ /* 0x003fe2000f8e00ff */
[----:B------:R-:W-:Y:S01]  /*0f70*/  UMOV UR39, URZ ;  /* 0x0000003f00277c82 */ /* 0x000fe20008000000 */
[----:B------:R-:W-:Y:S01]  /*0f80*/  IMAD.MOV.U32 R9, RZ, RZ, RZ ;  /* 0x000000ffff097224 */ /* 0x000fe200078e00ff */
[----:B------:R-:W-:Y:S01]  /*0f90*/  USHF.R.S32.HI UR7, URZ, 0x1f, UR6 ;  /* 0x0000001f3f077899 */ /* 0x000fe20008011406 */
[----:B------:R-:W-:Y:S01]  /*0fa0*/  UMOV UR38, URZ ;  /* 0x0000003f00267c82 */ /* 0x000fe20008000000 */
[----:B------:R-:W-:Y:S02]  /*0fb0*/  ULDC.64 UR8, c[0x0][0x650] ;  /* 0x0001940000087ab9 */ /* 0x000fe40000000a00 */
[----:B------:R-:W-:-:S04]  /*0fc0*/  ULEA.HI UR7, UR7, UR6, URZ, 0x5 ;  /* 0x0000000607077291 */ /* 0x000fc8000f8f283f */
[----:B------:R-:W-:Y:S01]  /*0fd0*/  USHF.R.S32.HI UR40, URZ, 0x5, UR7 ;  /* 0x000000053f287899 */ /* 0x000fe20008011407 */
[----:B--2---:R-:W-:-:S13]  /*0fe0*/  ISETP.NE.AND P1, PT, R2, 0x1, PT ;  /* 0x000000010200780c */ /* 0x004fda0003f25270 */
[----:B------:R-:W0:Y:S01]  /*0ff0*/  @P1 LDC R19, c[0x0][0x10] ;  /* 0x00000400ff131b82 */ /* 0x000e220000000800 */
[----:B------:R-:W-:Y:S02]  /*1000*/  @P1 IMAD.MOV.U32 R7, RZ, RZ, RZ ;  /* 0x000000ffff071224 */ /* 0x000fe400078e00ff */
[----:B------:R-:W-:-:S05]  /*1010*/  @P1 IMAD.MOV.U32 R17, RZ, RZ, RZ ;  /* 0x000000ffff111224 */ /* 0x000fca00078e00ff */
[----:B------:R-:W1:Y:S01]  /*1020*/  @!P1 LDC R11, c[0x0][0xc] ;  /* 0x00000300ff0b9b82 */ /* 0x000e620000000800 */
[----:B------:R-:W-:Y:S01]  /*1030*/  ULDC UR4, c[0x0][0xc] ;  /* 0x0000030000047ab9 */ /* 0x000fe20000000800 */
[----:B------:R-:W-:Y:S02]  /*1040*/  ULDC UR5, c[0x0][0x10] ;  /* 0x0000040000057ab9 */ /* 0x000fe40000000800 */
[----:B------:R-:W-:-:S04]  /*1050*/  UIMAD.WIDE.U32 UR4, UR4, UR5, URZ ;  /* 0x00000005040472a5 */ /* 0x000fc8000f8e003f */
[----:B------:R-:W2:Y:S01]  /*1060*/  LDC R2, c[0x0][0x14] ;  /* 0x00000500ff027b82 */ /* 0x000ea20000000800 */
[----:B0-----:R-:W-:-:S04]  /*1070*/  @P1 IMAD.WIDE.U32 R18, R19, UR12, R6 ;  /* 0x0000000c13121c25 */ /* 0x001fc8000f8e0006 */
[----:B------:R-:W-:Y:S02]  /*1080*/  @P1 IMAD.IADD R17, R19, 0x1, R17 ;  /* 0x0000000113111824 */ /* 0x000fe400078e0211 */
[----:B-1----:R-:W-:-:S04]  /*1090*/  @!P1 IMAD.WIDE.U32 R8, R6, R11, R8 ;  /* 0x0000000b06089225 */ /* 0x002fc800078e0008 */
[----:B------:R-:W-:Y:S02]  /*10a0*/  @!P1 IMAD.MOV.U32 R18, RZ, RZ, R8 ;  /* 0x000000ffff129224 */ /* 0x000fe400078e0008 */
[----:B------:R-:W-:Y:S02]  /*10b0*/  @!P1 IMAD.MOV.U32 R17, RZ, RZ, R9 ;  /* 0x000000ffff119224 */ /* 0x000fe400078e0009 */
[----:B--2---:R-:W-:-:S04]  /*10c0*/  IMAD.WIDE.U32 R12, R2, UR4, RZ ;  /* 0x00000004020c7c25 */ /* 0x004fc8000f8e00ff */
[----:B------:R-:W-:Y:S01]  /*10d0*/  IMAD R23, R2, UR5, RZ ;  /* 0x0000000502177c24 */ /* 0x000fe2000f8e02ff */
[----:B------:R0:W-:Y:S03]  /*10e0*/  STL.64 [R1], R12 ;  /* 0x0000000c01007387 */ /* 0x0001e60000100a00 */
[----:B------:R-:W-:Y:S01]  /*10f0*/  IMAD.IADD R23, R13, 0x1, R23 ;  /* 0x000000010d177824 */ /* 0x000fe200078e0217 */
[----:B------:R-:W-:Y:S06]  /*1100*/  @P0 BRA `(.L_x_12) ;  /* 0x0000000000200947 */ /* 0x000fec0003800000 */
[----:B------:R-:W-:Y:S01]  /*1110*/  UISETP.GE.U32.AND UP0, UPT, UR40, 0x1c, UPT ;  /* 0x0000001c2800788c */ /* 0x000fe2000bf06070 */
[----:B------:R-:W-:Y:S01]  /*1120*/  IADD3 R18, P0, R18, R12, RZ ;  /* 0x0000000c12127210 */ /* 0x000fe20007f1e0ff */
[----:B------:R-:W-:Y:S01]  /*1130*/  USHF.R.U32.HI UR4, URZ, 0x2, UR40 ;  /* 0x000000023f047899 */ /* 0x000fe20008011628 */
[----:B------:R-:W-:-:S03]  /*1140*/  UMOV UR38, URZ ;  /* 0x0000003f00267c82 */ /* 0x000fc60008000000 */
[----:B------:R-:W-:Y:S01]  /*1150*/  UIMAD.WIDE.U32 UR4, UR4, 0x24924925, URZ ;  /* 0x24924925040478a5 */ /* 0x000fe2000f8e003f */
[----:B------:R-:W-:-:S03]  /*1160*/  IMAD.X R17, R23, 0x1, R17, P0 ;  /* 0x0000000117117824 */ /* 0x000fc600000e0611 */
[----:B------:R-:W-:Y:S02]  /*1170*/  UIMAD UR39, UR5, -0x1c, UR40 ;  /* 0xffffffe4052778a4 */ /* 0x000fe4000f8e0228 */
[----:B------:R-:W-:-:S12]  /*1180*/  @UP0 ULOP3.LUT UR38, UR5, 0x1, URZ, 0xc0, !UPT ;  /* 0x0000000105260892 */ /* 0x000fd8000f8ec03f */
.L_x_12:
[----:B------:R-:W-:Y:S01]  /*1190*/  ISETP.GE.U32.AND P0, PT, R18, UR8, PT ;  /* 0x0000000812007c0c */ /* 0x000fe2000bf06070 */
[----:B------:R-:W-:Y:S01]  /*11a0*/  IMAD.MOV.U32 R19, RZ, RZ, -0x1 ;  /* 0xffffffffff137424 */ /* 0x000fe200078e00ff */
[----:B------:R-:W-:Y:S01]  /*11b0*/  PRMT R8, RZ, 0x7610, R8 ;  /* 0x00007610ff087816 */ /* 0x000fe20000000008 */
[----:B------:R-:W-:Y:S01]  /*11c0*/  IMAD.MOV.U32 R22, RZ, RZ, -0x1 ;  /* 0xffffffffff167424 */ /* 0x000fe200078e00ff */
[----:B------:R-:W-:Y:S01]  /*11d0*/  ISETP.GE.U32.AND.EX P0, PT, R17, UR9, PT, P0 ;  /* 0x0000000911007c0c */ /* 0x000fe2000bf06100 */
[----:B------:R-:W-:-:S12]  /*11e0*/  IMAD.MOV.U32 R2, RZ, RZ, -0x1 ;  /* 0xffffffffff027424 */ /* 0x000fd800078e00ff */
[----:B------:R-:W-:Y:S05]  /*11f0*/  @P0 BRA `(.L_x_13) ;  /* 0x00000004002c0947 */ /* 0x000fea0003800000 */
[----:B------:R-:W1:Y:S01]  /*1200*/  LDC.64 R26, c[0x0][0x628] ;  /* 0x00018a00ff1a7b82 */ /* 0x000e620000000a00 */
[----:B------:R-:W-:Y:S02]  /*1210*/  IMAD.MOV.U32 R8, RZ, RZ, R18 ;  /* 0x000000ffff087224 */ /* 0x000fe400078e0012 */
[----:B------:R-:W-:-:S05]  /*1220*/  IMAD.MOV.U32 R9, RZ, RZ, R17 ;  /* 0x000000ffff097224 */ /* 0x000fca00078e0011 */
[----:B------:R-:W2:Y:S08]  /*1230*/  LDC R2, c[0x0][0x630] ;  /* 0x00018c00ff027b82 */ /* 0x000eb00000000800 */
[----:B------:R-:W3:Y:S01]  /*1240*/  LDC.64 R28, c[0x0][0x620] ;  /* 0x00018800ff1c7b82 */ /* 0x000ee20000000a00 */
[----:B-1----:R-:W-:-:S04]  /*1250*/  ISETP.NE.U32.AND P0, PT, R26, RZ, PT ;  /* 0x000000ff1a00720c */ /* 0x002fc80003f05070 */
[----:B------:R-:W-:-:S13]  /*1260*/  ISETP.NE.AND.EX P0, PT, R27, RZ, PT, P0 ;  /* 0x000000ff1b00720c */ /* 0x000fda0003f05300 */
[----:B--23--:R-:W-:Y:S05]  /*1270*/  @!P0 BRA `(.L_x_14) ;  /* 0x0000000000288947 */ /* 0x00cfea0003800000 */
[----:B0-----:R-:W0:Y:S02]  /*1280*/  LDC R13, c[0x0][0x634] ;  /* 0x00018d00ff0d7b82 */ /* 0x001e240000000800 */
[----:B0-----:R-:W-:-:S05]  /*1290*/  IADD3 R13, P0, R18, R13, RZ ;  /* 0x0000000d120d7210 */ /* 0x001fca0007f1e0ff */
[----:B------:R-:W-:-:S04]  /*12a0*/  IMAD.X R15, RZ, RZ, R17, P0 ;  /* 0x000000ffff0f7224 */ /* 0x000fc800000e0611 */
[----:B------:R-:W-:-:S04]  /*12b0*/  IMAD.WIDE.U32 R8, R15, R26, RZ ;  /* 0x0000001a0f087225 */ /* 0x000fc800078e00ff */
[----:B------:R-:W-:-:S04]  /*12c0*/  IMAD.WIDE.U32 R10, P0, R13, R27, R8 ;  /* 0x0000001b0d0a7225 */ /* 0x000fc80007800008 */
[----:B------:R-:W-:-:S04]  /*12d0*/  IMAD.WIDE.U32 R8, R13, R26, RZ ;  /* 0x0000001a0d087225 */ /* 0x000fc800078e00ff */
[----:B------:R-:W-:Y:S01]  /*12e0*/  IMAD.X R13, RZ, RZ, RZ, P0 ;  /* 0x000000ffff0d7224 */ /* 0x000fe200000e06ff */
[----:B------:R-:W-:Y:S01]  /*12f0*/  IADD3 RZ, P0, R9, R10, RZ ;  /* 0x0000000a09ff7210 */ /* 0x000fe20007f1e0ff */
[----:B------:R-:W-:-:S04]  /*1300*/  IMAD.MOV.U32 R12, RZ, RZ, R11 ;  /* 0x000000ffff0c7224 */ /* 0x000fc800078e000b */
[----:B------:R-:W-:-:S08]  /*1310*/  IMAD.WIDE.U32.X R8, R15, R27, R12, P0 ;  /* 0x0000001b0f087225 */ /* 0x000fd000000e040c */
.L_x_14:
[----:B------:R-:W1:Y:S01]  /*1320*/  LDC.64 R32, c[0x0][0x640] ;  /* 0x00019000ff207b82 */ /* 0x000e620000000a00 */
[-C--:B------:R-:W-:Y:S01]  /*1330*/  SHF.R.U64 R30, R8, R2.reuse, R9 ;  /* 0x00000002081e7219 */ /* 0x080fe20000001209 */
[----:B------:R-:W-:Y:S01]  /*1340*/  IMAD.MOV.U32 R19, RZ, RZ, R17 ;  /* 0x000000ffff137224 */ /* 0x000fe200078e0011 */
[----:B------:R-:W-:Y:S01]  /*1350*/  SHF.R.U32.HI R2, RZ, R2, R9 ;  /* 0x00000002ff027219 */ /* 0x000fe20000011609 */
[----:B------:R-:W-:Y:S01]  /*1360*/  IMAD.MOV.U32 R26, RZ, RZ, 0x1 ;  /* 0x00000001ff1a7424 */ /* 0x000fe200078e00ff */
[----:B------:R-:W-:-:S03]  /*1370*/  IADD3 R11, P0, RZ, -R30, RZ ;  /* 0x8000001eff0b7210 */ /* 0x000fc60007f1e0ff */
[----:B------:R-:W2:Y:S02]  /*1380*/  LDC R10, c[0x0][0x618] ;  /* 0x00018600ff0a7b82 */ /* 0x000ea40000000800 */
[----:B------:R-:W-:-:S04]  /*1390*/  IMAD.X R9, RZ, RZ, ~R2, P0 ;  /* 0x000000ffff097224 */ /* 0x000fc800000e0e02 */
[-C--:B------:R-:W-:Y:S02]  /*13a0*/  IMAD R2, R9, R28.reuse, RZ ;  /* 0x0000001c09027224 */ /* 0x080fe400078e02ff */
[----:B0-----:R-:W0:Y:S01]  /*13b0*/  LDC R13, c[0x0][0x608] ;  /* 0x00018200ff0d7b82 */ /* 0x001e220000000800 */
[----:B------:R-:W-:-:S04]  /*13c0*/  IMAD.WIDE.U32 R8, R11, R28, R18 ;  /* 0x0000001c0b087225 */ /* 0x000fc800078e0012 */
[----:B------:R-:W-:Y:S02]  /*13d0*/  IMAD R11, R11, R29, R2 ;  /* 0x0000001d0b0b7224 */ /* 0x000fe400078e0202 */
[----:B------:R-:W-:Y:S01]  /*13e0*/  IMAD.MOV.U32 R2, RZ, RZ, -0x1 ;  /* 0xffffffffff027424 */ /* 0x000fe200078e00ff */
[----:B------:R-:W3:Y:S01]  /*13f0*/  LDC R31, c[0x0][0x658] ;  /* 0x00019600ff1f7b82 */ /* 0x000ee20000000800 */
[----:B------:R-:W-:Y:S01]  /*1400*/  IMAD.IADD R9, R9, 0x1, R11 ;  /* 0x0000000109097824 */ /* 0x000fe200078e020b */
[----:B-1----:R-:W-:-:S04]  /*1410*/  ISETP.NE.U32.AND P0, PT, R32, RZ, PT ;  /* 0x000000ff2000720c */ /* 0x002fc80003f05070 */
[----:B------:R-:W-:Y:S02]  /*1420*/  ISETP.NE.AND.EX P0, PT, R33, RZ, PT, P0 ;  /* 0x000000ff2100720c */ /* 0x000fe40003f05300 */
[----:B------:R-:W1:Y:S01]  /*1430*/  LDC R29, c[0x0][0x600] ;  /* 0x00018000ff1d7b82 */ /* 0x000e620000000800 */
[-CC-:B--2---:R-:W-:Y:S02]  /*1440*/  SHF.R.U64 R27, R8, R10.reuse, R9.reuse ;  /* 0x0000000a081b7219 */ /* 0x184fe40000001209 */
[----:B------:R-:W-:-:S05]  /*1450*/  SHF.R.U32.HI R8, RZ, R10, R9 ;  /* 0x0000000aff087219 */ /* 0x000fca0000011609 */
[----:B------:R-:W2:Y:S01]  /*1460*/  LDC R22, c[0x0][0x648] ;  /* 0x00019200ff167b82 */ /* 0x000ea20000000800 */
[-CC-:B0-----:R-:W-:Y:S02]  /*1470*/  SHF.R.U64 R34, R27, R13.reuse, R8.reuse ;  /* 0x0000000d1b227219 */ /* 0x181fe40000001208 */
[----:B------:R-:W-:-:S05]  /*1480*/  SHF.R.U32.HI R8, RZ, R13, R8 ;  /* 0x0000000dff087219 */ /* 0x000fca0000011608 */
[----:B------:R-:W0:Y:S01]  /*1490*/  LDC R24, c[0x0][0x638] ;  /* 0x00018e00ff187b82 */ /* 0x000e220000000800 */
[-CC-:B---3--:R-:W-:Y:S02]  /*14a0*/  SHF.R.U64 R36, R34, R31.reuse, R8.reuse ;  /* 0x0000001f22247219 */ /* 0x188fe40000001208 */
[-C--:B------:R-:W-:Y:S02]  /*14b0*/  SHF.L.U32 R2, R2, R31.reuse, RZ ;  /* 0x0000001f02027219 */ /* 0x080fe400000006ff */
[----:B------:R-:W-:Y:S01]  /*14c0*/  SHF.R.U32.HI R9, RZ, R31, R8 ;  /* 0x0000001fff097219 */ /* 0x000fe20000011608 */
[----:B------:R-:W-:Y:S01]  /*14d0*/  IMAD.MOV.U32 R8, RZ, RZ, R36 ;  /* 0x000000ffff087224 */ /* 0x000fe200078e0024 */
[----:B------:R-:W-:Y:S01]  /*14e0*/  LOP3.LUT R15, RZ, R2, RZ, 0x33, !PT ;  /* 0x00000002ff0f7212 */ /* 0x000fe200078e33ff */
[----:B------:R-:W3:Y:S01]  /*14f0*/  LDC R28, c[0x0][0x610] ;  /* 0x00018400ff1c7b82 */ /* 0x000ee20000000800 */
[----:B------:R-:W-:Y:S05]  /*1500*/  @!P0 BRA `(.L_x_15) ;  /* 0x0000000000288947 */ /* 0x000fea0003800000 */
[----:B------:R-:W4:Y:S02]  /*1510*/  LDC R13, c[0x0][0x64c] ;  /* 0x00019300ff0d7b82 */ /* 0x000f240000000800 */
[----:B----4-:R-:W-:-:S05]  /*1520*/  IADD3 R13, P0, R36, R13, RZ ;  /* 0x0000000d240d7210 */ /* 0x010fca0007f1e0ff */
        /* <DEDUP_REMOVED lines=8> */
.L_x_15:
[----:B--2---:R-:W-:Y:S01]  /*15b0*/  SHF.R.U64 R7, R8, R22, R9 ;  /* 0x0000001608077219 */ /* 0x004fe20000001209 */
[----:B-1----:R-:W-:Y:S01]  /*15c0*/  VIADD R8, R29, 0xffffffff ;  /* 0xffffffff1d087836 */ /* 0x002fe20000000000 */
[----:B------:R-:W-:Y:S01]  /*15d0*/  SHF.L.U32 R2, R26, R31, RZ ;  /* 0x0000001f1a027219 */ /* 0x000fe200000006ff */
[----:B------:R-:W-:Y:S01]  /*15e0*/  @P1 IMAD R21, R25, R20, R6 ;  /* 0x0000001419151224 */ /* 0x000fe200078e0206 */
[----:B------:R-:W-:Y:S01]  /*15f0*/  LOP3.LUT R15, R34, R15, RZ, 0xc0, !PT ;  /* 0x0000000f220f7212 */ /* 0x000fe200078ec0ff */
[----:B------:R-:W-:Y:S01]  /*1600*/  IMAD.MOV R9, RZ, RZ, -R7 ;  /* 0x000000ffff097224 */ /* 0x000fe200078e0a07 */
[----:B------:R-:W-:-:S03]  /*1610*/  LOP3.LUT R8, R27, R8, RZ, 0xc0, !PT ;  /* 0x000000081b087212 */ /* 0x000fc600078ec0ff */
[----:B------:R-:W-:Y:S02]  /*1620*/  IMAD R6, R2, R7, R15 ;  /* 0x0000000702067224 */ /* 0x000fe400078e020f */
[----:B0-----:R-:W-:Y:S02]  /*1630*/  IMAD R2, R9, R24, R36 ;  /* 0x0000001809027224 */ /* 0x001fe400078e0224 */
[----:B---3--:R-:W-:Y:S02]  /*1640*/  IMAD R19, R6, R28, R21 ;  /* 0x0000001c06137224 */ /* 0x008fe400078e0215 */
[----:B------:R-:W-:Y:S02]  /*1650*/  IMAD R2, R2, R29, R8 ;  /* 0x0000001d02027224 */ /* 0x000fe400078e0208 */
[----:B------:R-:W-:-:S03]  /*1660*/  IMAD.MOV.U32 R6, RZ, RZ, 0x1 ;  /* 0x00000001ff067424 */ /* 0x000fc600078e00ff */
[----:B------:R-:W-:Y:S02]  /*1670*/  SEL R22, R2, R19, !P1 ;  /* 0x0000001302167207 */ /* 0x000fe40004800000 */
[----:B------:R-:W-:Y:S01]  /*1680*/  SEL R19, R19, R2, !P1 ;  /* 0x0000000213137207 */ /* 0x000fe20004800000 */
[----:B------:R-:W-:Y:S01]  /*1690*/  IMAD.MOV.U32 R2, RZ, RZ, R30 ;  /* 0x000000ffff027224 */ /* 0x000fe200078e001e */
[----:B------:R-:W-:-:S07]  /*16a0*/  PRMT R8, R6, 0x7610, R8 ;  /* 0x0000761006087816 */ /* 0x000fce0000000008 */
.L_x_13:
[----:B------:R-:W-:Y:S05]  /*16b0*/  @!P2 BRA `(.L_x_16) ;  /* 0x00000000000ca947 */ /* 0x000fea0003800000 */
[----:B------:R-:W-:Y:S01]  /*16c0*/  UCGABAR_WAIT ;  /* 0x0000000000007dc7 */ /* 0x000fe20008000000 */
[----:B------:R-:W-:Y:S01]  /*16d0*/  CCTL.IVALL ;  /* 0x00000000ff00798f */ /* 0x000fe20002000000 */
[----:B------:R-:W-:Y:S05]  /*16e0*/  BRA `(.L_x_17) ;  /* 0x0000000000047947 */ /* 0x000fea0003800000 */
.L_x_16:
[----:B------:R-:W-:Y:S06]  /*16f0*/  BAR.SYNC.DEFER_BLOCKING 0x0 ;  /* 0x0000000000007b1d */ /* 0x000fec0000010000 */
.L_x_17:
[----:B------:R-:W-:Y:S05]  /*1700*/  @!P4 BRA `(.L_x_18) ;  /* 0x0000003400a0c947 */ /* 0x000fea0003800000 */
[----:B------:R-:W-:-:S13]  /*1710*/  ISETP.GT.U32.AND P0, PT, R35, 0x1, PT ;  /* 0x000000012300780c */ /* 0x000fda0003f04070 */
[----:B------:R-:W-:Y:S05]  /*1720*/  @P0 EXIT ;  /* 0x000000000000094d */ /* 0x000fea0003800000 */
.L_x_19:
[----:B------:R-:W-:-:S08]  /*1730*/  NOP ;  /* 0x0000000000007918 */ /* 0x000fd00000000000 */
[----:B------:R-:W1:Y:S02]  /*1740*/  USETMAXREG.TRY_ALLOC.CTAPOOL UP0, 0xe8 ;  /* 0x000000e8000079c8 */ /* 0x000e640008000600 */
[----:B-1----:R-:W-:-:S13]  /*1750*/  PLOP3.LUT P0, PT, PT, PT, UP0, 0x80, 0x0 ;  /* 0x000000000000781c */ /* 0x002fda0003f0f008 */
[----:B------:R-:W-:Y:S05]  /*1760*/  @!P0 BRA `(.L_x_19) ;  /* 0xfffffffc00f08947 */ /* 0x000fea000383ffff */
[----:B------:R-:W-:-:S13]  /*1770*/  LOP3.LUT P0, RZ, R8, 0xff, RZ, 0xc0, !PT ;  /* 0x000000ff08ff7812 */ /* 0x000fda000780c0ff */
[----:B------:R-:W-:Y:S05]  /*1780*/  @!P0 EXIT ;  /* 0x000000000000894d */ /* 0x000fea0003800000 */
[----:B------:R-:W1:Y:S01]  /*1790*/  S2UR UR4, SR_CgaCtaId ;  /* 0x00000000000479c3 */ /* 0x000e620000008800 */
[----:B------:R-:W-:Y:S01]  /*17a0*/  VIADD R14, R14, 0xffffffff ;  /* 0xffffffff0e0e7836 */ /* 0x000fe20000000000 */
[CC--:B------:R-:W-:Y:S01]  /*17b0*/  LEA.HI R4, R0.reuse, R3.reuse, RZ, 0x2 ;  /* 0x0000000300047211 */ /* 0x0c0fe200078f10ff */
[----:B------:R-:W-:Y:S01]  /*17c0*/  UMOV UR41, 0x400 ;  /* 0x0000040000297882 */ /* 0x000fe20000000000 */
[----:B------:R-:W-:Y:S01]  /*17d0*/  LEA.HI R0, R0, R3, RZ, 0x5 ;  /* 0x0000000300007211 */ /* 0x000fe200078f28ff */
[----:B------:R-:W-:Y:S01]  /*17e0*/  UISETP.LT.AND UP0, UPT, UR40, 0x1, UPT ;  /* 0x000000012800788c */ /* 0x000fe2000bf01270 */
[----:B------:R-:W-:Y:S01]  /*17f0*/  R2UR UR42, R14 ;  /* 0x000000000e2a72ca */ /* 0x000fe200000e0000 */
[----:B------:R-:W-:Y:S01]  /*1800*/  ULDC UR6, c[0x0][0x284] ;  /* 0x0000a10000067ab9 */ /* 0x000fe20000000800 */
[--C-:B------:R-:W-:Y:S01]  /*1810*/  SHF.R.S32.HI R60, RZ, 0x2, R4.reuse ;  /* 0x00000002ff3c7819 */ /* 0x100fe20000011404 */
[----:B------:R-:W-:Y:S01]  /*1820*/  USEL UR43, UR40, 0x1, UP0 ;  /* 0x00000001282b7887 */ /* 0x000fe20008000000 */
[----:B------:R-:W-:Y:S01]  /*1830*/  SHF.R.S32.HI R5, RZ, 0x1f, R4 ;  /* 0x0000001fff057819 */ /* 0x000fe20000011404 */
[----:B------:R-:W-:Y:S01]  /*1840*/  USHF.L.U32 UR46, UR40, 0x1, URZ ;  /* 0x00000001282e7899 */ /* 0x000fe2000800063f */
[----:B------:R-:W-:Y:S01]  /*1850*/  LOP3.LUT R62, R4, 0xfffffffc, RZ, 0xc0, !PT ;  /* 0xfffffffc043e7812 */ /* 0x000fe200078ec0ff */
[----:B------:R-:W-:Y:S01]  /*1860*/  UIADD3 UR43, -UR43, UR40, URZ ;  /* 0x000000282b2b7290 */ /* 0x000fe2000fffe13f */
[----:B------:R-:W-:-:S02]  /*1870*/  LEA.HI R5, R5, R60, RZ, 0x3 ;  /* 0x0000003c05057211 */ /* 0x000fc400078f18ff */
[----:B------:R-:W-:Y:S01]  /*1880*/  ISETP.NE.AND P0, PT, R14, RZ, PT ;  /* 0x000000ff0e00720c */ /* 0x000fe20003f05270 */
[----:B------:R-:W-:Y:S01]  /*1890*/  IMAD.IADD R62, R3, 0x1, -R62 ;  /* 0x00000001033e7824 */ /* 0x000fe200078e0a3e */
[----:B------:R-:W-:Y:S01]  /*18a0*/  LOP3.LUT R5, R5, 0xfffffff8, RZ, 0xc0, !PT ;  /* 0xfffffff805057812 */ /* 0x000fe200078ec0ff */
[----:B------:R-:W-:Y:S01]  /*18b0*/  USHF.L.U32 UR42, UR42, 0x3, URZ ;  /* 0x000000032a2a7899 */ /* 0x000fe2000800063f */
[----:B------:R-:W-:Y:S02]  /*18c0*/  LOP3.LUT R72, R16, 0x1, RZ, 0xfc, !PT ;  /* 0x0000000110487812 */ /* 0x000fe400078efcff */
[----:B------:R-:W-:Y:S01]  /*18d0*/  SEL R73, RZ, 0x1, P0 ;  /* 0x00000001ff497807 */ /* 0x000fe20000000000 */
[----:B------:R-:W-:Y:S01]  /*18e0*/  IMAD.IADD R60, R60, 0x1, -R5 ;  /* 0x000000013c3c7824 */ /* 0x000fe200078e0a05 */
[----:B-1----:R-:W-:Y:S01]  /*18f0*/  ULEA UR41, UR4, UR41, 0x18 ;  /* 0x0000002904297291 */ /* 0x002fe2000f8ec03f */
[----:B------:R-:W-:Y:S01]  /*1900*/  SHF.R.S32.HI R5, RZ, 0x5, R0 ;  /* 0x00000005ff057819 */ /* 0x000fe20000011400 */
[----:B------:R-:W-:-:S02]  /*1910*/  IMAD.U32 R64, RZ, RZ, UR42 ;  /* 0x0000002aff407e24 */ /* 0x000fc4000f8e00ff */
[----:B------:R-:W-:Y:S01]  /*1920*/  UIADD3 UR47, UR41, 0x1d0, URZ ;  /* 0x000001d0292f7890 */ /* 0x000fe2000fffe03f */
[--C-:B------:R-:W-:Y:S01]  /*1930*/  SHF.R.S32.HI R61, RZ, 0x1f, R60.reuse ;  /* 0x0000001fff3d7819 */ /* 0x100fe2000001143c */
[----:B------:R-:W-:Y:S01]  /*1940*/  UIADD3 UR4, UR41, 0x1c300, URZ ;  /* 0x0001c30029047890 */ /* 0x000fe2000fffe03f */
[C-C-:B------:R-:W-:Y:S01]  /*1950*/  IMAD R67, R5.reuse, -0x10, -R60.reuse ;  /* 0xfffffff005437824 */ /* 0x140fe200078e0a3c */
[----:B------:R-:W-:Y:S01]  /*1960*/  UIADD3 UR5, UR41, 0x300, URZ ;  /* 0x0000030029057890 */ /* 0x000fe2000fffe03f */
[C---:B------:R-:W-:Y:S01]  /*1970*/  LOP3.LUT R66, R64.reuse, 0x8, RZ, 0xc0, !PT ;  /* 0x0000000840427812 */ /* 0x040fe200078ec0ff */
[----:B------:R-:W-:Y:S01]  /*1980*/  USHF.R.U32.HI UR4, URZ, 0x4, UR4 ;  /* 0x000000043f047899 */ /* 0x000fe20008011604 */
[----:B------:R-:W-:Y:S01]  /*1990*/  IMAD.U32 R63, RZ, RZ, UR47 ;  /* 0x0000002fff3f7e24 */ /* 0x000fe2000f8e00ff */
[----:B------:R-:W-:Y:S01]  /*19a0*/  USHF.R.U32.HI UR5, URZ, 0x4, UR5 ;  /* 0x000000043f057899 */ /* 0x000fe20008011605 */
[----:B------:R-:W-:Y:S01]  /*19b0*/  IMAD.WIDE R60, R5, 0x10, R60 ;  /* 0x00000010053c7825 */ /* 0x000fe200078e023c */
[----:B------:R-:W-:Y:S01]  /*19c0*/  ULOP3.LUT UR4, UR4, 0x3fff, URZ, 0xc0, !UPT ;  /* 0x00003fff04047892 */ /* 0x000fe2000f8ec03f */
[----:B------:R-:W-:Y:S01]  /*19d0*/  LOP3.LUT R64, R64, 0x8, RZ, 0xc, !PT ;  /* 0x0000000840407812 */ /* 0x000fe200078e0cff */
[----:B------:R-:W-:Y:S01]  /*19e0*/  ULOP3.LUT UR5, UR5, 0x3fff, URZ, 0xc0, !UPT ;  /* 0x00003fff05057892 */ /* 0x000fe2000f8ec03f */
[----:B------:R-:W-:Y:S01]  /*19f0*/  VIADD R65, R63, UR42 ;  /* 0x0000002a3f417c36 */ /* 0x000fe20008000000 */
[----:B------:R-:W-:Y:S01]  /*1a00*/  LOP3.LUT R66, R66, 0x18, RZ, 0x3c, !PT ;  /* 0x0000001842427812 */ /* 0x000fe200078e3cff */
[----:B------:R-:W-:Y:S01]  /*1a10*/  VIADD R67, R67, UR6 ;  /* 0x0000000643437c36 */ /* 0x000fe20008000000 */
[----:B------:R-:W-:-:S02]  /*1a20*/  ULOP3.LUT UR44, UR4, 0x10000, URZ, 0xfc, !UPT ;  /* 0x00010000042c7892 */ /* 0x000fc4000f8efc3f */
[----:B------:R-:W-:-:S12]  /*1a30*/  ULOP3.LUT UR45, UR5, 0x10000, URZ, 0xfc, !UPT ;  /* 0x00010000052d7892 */ /* 0x000fd8000f8efc3f */
.L_x_103:
[----:B------:R-:W-:Y:S01]  /*1a40*/  SHF.L.U32 R0, R73, 0x1f, RZ ;  /* 0x0000001f49007819 */ /* 0x000fe200000006ff */
[----:B------:R-:W-:Y:S02]  /*1a50*/  ULDC UR4, c[0x0][0x28c] ;  /* 0x0000a30000047ab9 */ /* 0x000fe40000000800 */
[----:B------:R-:W-:Y:S01]  /*1a60*/  ISETP.LT.AND P1, PT, RZ, UR4, PT ;  /* 0x00000004ff007c0c */ /* 0x000fe2000bf21270 */
[----:B-1----:R-:W1:Y:S02]  /*1a70*/  SYNCS.PHASECHK.TRANS64.TRYWAIT P0, [R63+UR42], R0 ;  /* 0x000000003f0075a7 */ /* 0x002e64000800016a */
[----:B-1-34-:R-:W-:Y:S10]  /*1a80*/  @!P0 BRA `(.L_x_20) ;  /* 0x0000005000388947 */ /* 0x01aff40003800000 */
.L_x_149:
[----:B------:R-:W-:Y:S05]  /*1a90*/  @P1 BRA `(.L_x_21) ;  /* 0x0000000000401947 */ /* 0x000fea0003800000 */
[----:B-1----:R-:W-:Y:S01]  /*1aa0*/  MOV R0, 0x0 ;  /* 0x0000000000007802 */ /* 0x002fe20000000f00 */
[----:B------:R-:W-:Y:S01]  /*1ab0*/  ULDC.64 UR4, c[0x4][0x68] ;  /* 0x01001a0000047ab9 */ /* 0x000fe20000000a00 */
[----:B------:R-:W-:Y:S01]  /*1ac0*/  ULDC.64 UR6, c[0x4][0x8] ;  /* 0x0100020000067ab9 */ /* 0x000fe20000000a00 */
[----:B------:R-:W-:Y:S01]  /*1ad0*/  IMAD.U32 R4, RZ, RZ, UR4 ;  /* 0x00000004ff047e24 */ /* 0x000fe2000f8e00ff */
[----:B------:R1:W2:Y:S01]  /*1ae0*/  LDC.64 R14, c[0x4][R0] ;  /* 0x01000000000e7b82 */ /* 0x0002a20000000a00 */
[----:B------:R-:W-:Y:S01]  /*1af0*/  IMAD.U32 R5, RZ, RZ, UR5 ;  /* 0x00000005ff057e24 */ /* 0x000fe2000f8e00ff */
[----:B------:R-:W-:Y:S01]  /*1b00*/  ULDC.64 UR4, c[0x4][0x70] ;  /* 0x01001c0000047ab9 */ /* 0x000fe20000000a00 */
[----:B------:R-:W-:Y:S02]  /*1b10*/  IMAD.U32 R10, RZ, RZ, UR6 ;  /* 0x00000006ff0a7e24 */ /* 0x000fe4000f8e00ff */
[----:B------:R-:W-:Y:S02]  /*1b20*/  IMAD.U32 R6, RZ, RZ, UR4 ;  /* 0x00000004ff067e24 */ /* 0x000fe4000f8e00ff */
[----:B------:R-:W-:-:S02]  /*1b30*/  IMAD.U32 R7, RZ, RZ, UR5 ;  /* 0x00000005ff077e24 */ /* 0x000fc4000f8e00ff */
[----:B------:R-:W-:Y:S02]  /*1b40*/  IMAD.U32 R11, RZ, RZ, UR7 ;  /* 0x00000007ff0b7e24 */ /* 0x000fe4000f8e00ff */
[----:B------:R-:W-:Y:S02]  /*1b50*/  IMAD.MOV.U32 R8, RZ, RZ, 0x1e1 ;  /* 0x000001e1ff087424 */ /* 0x000fe400078e00ff */
[----:B0-----:R-:W-:Y:S02]  /*1b60*/  IMAD.MOV.U32 R12, RZ, RZ, 0x1 ;  /* 0x00000001ff0c7424 */ /* 0x001fe400078e00ff */
[----:B-1----:R-:W-:-:S07]  /*1b70*/  IMAD.MOV.U32 R13, RZ, RZ, RZ ;  /* 0x000000ffff0d7224 */ /* 0x002fce00078e00ff */
[----:B------:R-:W-:-:S07]  /*1b80*/  LEPC R20, `(.L_x_21) ;  /* 0x000000001014794e */ /* 0x000fce0000000000 */
[----:B--2--5:R-:W-:Y:S05]  /*1b90*/  CALL.ABS.NOINC R14 ;  /* 0x000000000e007343 */ /* 0x024fea0003c00000 */
.L_x_21:
[----:B------:R-:W-:-:S13]  /*1ba0*/  ISETP.NE.AND P0, PT, R72, 0x3, PT ;  /* 0x000000034800780c */ /* 0x000fda0003f05270 */
[----:B------:R-:W-:Y:S05]  /*1bb0*/  @!P0 BRA `(.L_x_22) ;  /* 0x0000000000048947 */ /* 0x000fea0003800000 */
[----:B------:R-:W-:Y:S01]  /*1bc0*/  BPT.TRAP 0x1 ;  /* 0x000000040000795c */ /* 0x000fe20000300000 */
.L_x_22:
[----:B------:R-:W-:Y:S02]  /*1bd0*/  IMAD.U32 R3, RZ, RZ, UR39 ;  /* 0x00000027ff037e24 */ /* 0x000fe4000f8e00ff */
[----:B-1----:R-:W-:-:S03]  /*1be0*/  IMAD.U32 R0, RZ, RZ, UR38 ;  /* 0x00000026ff007e24 */ /* 0x002fc6000f8e00ff */
[----:B------:R-:W-:Y:S02]  /*1bf0*/  LEA R3, R3, UR41, 0x3 ;  /* 0x0000002903037c11 */ /* 0x000fe4000f8e18ff */
[----:B------:R-:W-:-:S04]  /*1c00*/  SHF.L.U32 R0, R0, 0x1f, RZ ;  /* 0x0000001f00007819 */ /* 0x000fc800000006ff */
[----:B------:R1:W2:Y:S01]  /*1c10*/  SYNCS.PHASECHK.TRANS64.TRYWAIT P1, [R3+URZ], R0 ;  /* 0x00000000030075a7 */ /* 0x0002a2000802017f */
[----:B------:R-:W-:Y:S05]  /*1c20*/  @!P0 BRA `(.L_x_23) ;  /* 0x0000000000048947 */ /* 0x000fea0003800000 */
[----:B------:R-:W-:Y:S01]  /*1c30*/  BPT.TRAP 0x1 ;  /* 0x000000040000795c */ /* 0x000fe20000300000 */
.L_x_23:
[----:B--2---:R-:W-:Y:S05]  /*1c40*/  @P1 BRA `(.L_x_24) ;  /* 0x0000000000081947 */ /* 0x004fea0003800000 */
[----:B------:R-:W2:Y:S02]  /*1c50*/  SYNCS.PHASECHK.TRANS64.TRYWAIT P1, [R3+URZ], R0 ;  /* 0x00000000030075a7 */ /* 0x000ea4000802017f */
[----:B--2---:R-:W-:Y:S05]  /*1c60*/  @!P1 BRA `(.L_x_25) ;  /* 0x0000004c00d49947 */ /* 0x004fea0003800000 */
.L_x_24:
[----:B------:R-:W-:Y:S05]  /*1c70*/  WARPSYNC.ALL ;  /* 0x0000000000007948 */ /* 0x000fea0003800000 */
[----:B------:R-:W-:Y:S01]  /*1c80*/  ULEA UR4, UR39, UR45, 0x8 ;  /* 0x0000002d27047291 */ /* 0x000fe2000f8e403f */
[----:B------:R-:W-:Y:S01]  /*1c90*/  WARPGROUP.ARRIVE ;  /* 0x00000000000079c5 */ /* 0x000fe20000000000 */
[----:B------:R-:W-:Y:S01]  /*1ca0*/  ULEA UR6, UR39, UR44, 0x8 ;  /* 0x0000002c27067291 */ /* 0x000fe2000f8e403f */
[----:B-12---:R-:W-:Y:S01]  /*1cb0*/  IMAD.U32 R0, RZ, RZ, UR43 ;  /* 0x0000002bff007e24 */ /* 0x006fe2000f8e00ff */
[----:B------:R-:W-:Y:S01]  /*1cc0*/  UMOV UR5, 0x80000020 ;  /* 0x8000002000057882 */ /* 0x000fe20000000000 */
[----:B------:R-:W-:-:S03]  /*1cd0*/  UMOV UR7, 0x80000020 ;  /* 0x8000002000077882 */ /* 0x000fc60000000000 */
[----:B------:R-:W-:-:S03]  /*1ce0*/  ISETP.GE.AND P1, PT, R0, 0x1, PT ;  /* 0x000000010000780c */ /* 0x000fc60003f26270 */
[----:B------:R-:W-:Y:S01]  /*1cf0*/  HGMMA.64x64x16.F32 R24, gdesc[UR4], RZ, !UPT, gsb0 ;  /* 0x00e00000041879f0 */ /* 0x000fe2000c0008ff */
[----:B------:R-:W-:Y:S02]  /*1d00*/  UIADD3 UR4, UR4, 0x2, URZ ;  /* 0x0000000204047890 */ /* 0x000fe4000fffe03f */
[----:B------:R-:W-:Y:S01]  /*1d10*/  UIADD3 UR6, UR6, 0x2, URZ ;  /* 0x0000000206067890 */ /* 0x000fe2000fffe03f */
[----:B------:R-:W-:Y:S01]  /*1d20*/  UMOV UR5, 0x80000020 ;  /* 0x8000002000057882 */ /* 0x000fe20000000000 */
[----:B------:R-:W-:Y:S01]  /*1d30*/  UMOV UR7, 0x80000020 ;  /* 0x8000002000077882 */ /* 0x000fe20000000000 */
[----:B------:R-:W-:Y:S02]  /*1d40*/  WARPGROUP.DEPBAR.LE gsb0, 0x0 ;  /* 0x00008000000079c5 */ /* 0x000fe40000010000 */
[----:B------:R-:W-:-:S06]  /*1d50*/  WARPGROUP.ARRIVE ;  /* 0x00000000000079c5 */ /* 0x000fcc0000000000 */
[----:B------:R-:W-:Y:S03]  /*1d60*/  HGMMA.64x64x16.F32 R24, gdesc[UR4], R24, gsb0 ;  /* 0x00e00000041879f0 */ /* 0x000fe60008000818 */
[----:B------:R-:W-:Y:S02]  /*1d70*/  WARPGROUP.DEPBAR.LE gsb0, 0x0 ;  /* 0x00008000000079c5 */ /* 0x000fe40000010000 */
[----:B------:R-:W-:Y:S05]  /*1d80*/  @!P1 BRA `(.L_x_26) ;  /* 0x0000000000d49947 */ /* 0x000fea0003800000 */
[----:B------:R-:W-:Y:S01]  /*1d90*/  UIADD3 UR4, UR39, 0x1, URZ ;  /* 0x0000000127047890 */ /* 0x000fe2000fffe03f */
[----:B------:R-:W-:Y:S02]  /*1da0*/  IMAD.U32 R0, RZ, RZ, UR43 ;  /* 0x0000002bff007e24 */ /* 0x000fe4000f8e00ff */
[----:B------:R-:W-:Y:S01]  /*1db0*/  IMAD.U32 R3, RZ, RZ, UR39 ;  /* 0x00000027ff037e24 */ /* 0x000fe2000f8e00ff */
[----:B------:R-:W-:-:S04]  /*1dc0*/  UISETP.NE.AND UP0, UPT, UR4, 0x1c, UPT ;  /* 0x0000001c0400788c */ /* 0x000fc8000bf05270 */
[----:B------:R-:W-:Y:S02]  /*1dd0*/  USEL UR5, URZ, 0x1, UP0 ;  /* 0x000000013f057887 */ /* 0x000fe40008000000 */
[----:B------:R-:W-:Y:S02]  /*1de0*/  USEL UR8, UR4, URZ, UP0 ;  /* 0x0000003f04087287 */ /* 0x000fe40008000000 */
[----:B------:R-:W-:-:S06]  /*1df0*/  ULOP3.LUT UR5, UR38, UR5, URZ, 0x3c, !UPT ;  /* 0x0000000526057292 */ /* 0x000fcc000f8e3c3f */
[----:B------:R-:W-:-:S07]  /*1e00*/  IMAD.U32 R6, RZ, RZ, UR5 ;  /* 0x00000005ff067e24 */ /* 0x000fce000f8e00ff */
.L_x_33:
[----:B------:R-:W-:Y:S05]  /*1e10*/  @!P0 BRA `(.L_x_27) ;  /* 0x0000000000048947 */ /* 0x000fea0003800000 */
[----:B------:R-:W-:Y:S01]  /*1e20*/  BPT.TRAP 0x1 ;  /* 0x000000040000795c */ /* 0x000fe20000300000 */
.L_x_27:
[----:B------:R-:W-:Y:S01]  /*1e30*/  ULEA UR4, UR8, UR41, 0x3 ;  /* 0x0000002908047291 */ /* 0x000fe2000f8e183f */
[----:B------:R-:W-:-:S08]  /*1e40*/  SHF.L.U32 R4, R6, 0x1f, RZ ;  /* 0x0000001f06047819 */ /* 0x000fd000000006ff */
[----:B------:R1:W2:Y:S01]  /*1e50*/  SYNCS.PHASECHK.TRANS64.TRYWAIT P1, [UR4], R4 ;  /* 0x00000004ff0075a7 */ /* 0x0002a20008020144 */
[----:B------:R-:W-:Y:S05]  /*1e60*/  @!P0 BRA `(.L_x_28) ;  /* 0x0000000000048947 */ /* 0x000fea0003800000 */
[----:B------:R-:W-:Y:S01]  /*1e70*/  BPT.TRAP 0x1 ;  /* 0x000000040000795c */ /* 0x000fe20000300000 */
.L_x_28:
[----:B--2---:R-:W-:Y:S05]  /*1e80*/  @P1 BRA `(.L_x_29) ;  /* 0x0000000000081947 */ /* 0x004fea0003800000 */
[----:B------:R-:W2:Y:S02]  /*1e90*/  SYNCS.PHASECHK.TRANS64.TRYWAIT P1, [UR4], R4 ;  /* 0x00000004ff0075a7 */ /* 0x000ea40008020144 */
[----:B--2---:R-:W-:Y:S05]  /*1ea0*/  @!P1 BRA `(.L_x_30) ;  /* 0x0000004c00589947 */ /* 0x004fea0003800000 */
.L_x_29:
[----:B------:R-:W-:Y:S01]  /*1eb0*/  ULEA UR4, UR8, UR45, 0x8 ;  /* 0x0000002d08047291 */ /* 0x000fe2000f8e403f */
[----:B------:R-:W-:Y:S01]  /*1ec0*/  WARPGROUP.ARRIVE ;  /* 0x00000000000079c5 */ /* 0x000fe20000000000 */
[----:B------:R-:W-:Y:S01]  /*1ed0*/  ULEA UR6, UR8, UR44, 0x8 ;  /* 0x0000002c08067291 */ /* 0x000fe2000f8e403f */
[----:B------:R-:W-:Y:S01]  /*1ee0*/  UMOV UR5, 0x80000020 ;  /* 0x8000002000057882 */ /* 0x000fe20000000000 */
[----:B------:R-:W-:-:S07]  /*1ef0*/  UMOV UR7, 0x80000020 ;  /* 0x8000002000077882 */ /* 0x000fce0000000000 */
[----:B------:R-:W-:Y:S01]  /*1f00*/  HGMMA.64x64x16.F32 R24, gdesc[UR4], R24, gsb0 ;  /* 0x00e00000041879f0 */ /* 0x000fe20008000818 */
        /* <DEDUP_REMOVED lines=9> */
[----:B------:R-:W-:Y:S01]  /*1fa0*/  BPT.TRAP 0x1 ;  /* 0x000000040000795c */ /* 0x000fe20000300000 */
.L_x_31:
[----:B------:R-:W-:-:S13]  /*1fb0*/  ISETP.NE.AND P1, PT, R57, RZ, PT ;  /* 0x000000ff3900720c */ /* 0x000fda0003f25270 */
[----:B-12---:R-:W-:-:S05]  /*1fc0*/  @P1 LEA R4, R3, UR41, 0x3 ;  /* 0x0000002903041c11 */ /* 0x006fca000f8e18ff */
[----:B------:R-:W-:-:S05]  /*1fd0*/  @P1 VIADD R5, R4, 0xe0 ;  /* 0x000000e004051836 */ /* 0x000fca0000000000 */
[----:B------:R-:W-:-:S04]  /*1fe0*/  @P1 PRMT R5, R56, 0x654, R5 ;  /* 0x0000065438051816 */ /* 0x000fc80000000005 */
[----:B------:R1:W-:Y:S01]  /*1ff0*/  @P1 SYNCS.ARRIVE.TRANS64.RED.A1T0 RZ, [R5+URZ], RZ ;  /* 0x000000ff05ff19a7 */ /* 0x0003e2000810043f */
[----:B------:R-:W-:-:S13]  /*2000*/  ISETP.GT.U32.AND P1, PT, R16, 0x1, PT ;  /* 0x000000011000780c */ /* 0x000fda0003f24070 */
[----:B-1----:R-:W-:Y:S05]  /*2010*/  @P1 BRA `(.L_x_32) ;  /* 0x0000000000041947 */ /* 0x002fea0003800000 */
[----:B------:R-:W-:Y:S01]  /*2020*/  BPT.TRAP 0x1 ;  /* 0x000000040000795c */ /* 0x000fe20000300000 */
.L_x_32:
[----:B------:R-:W-:Y:S01]  /*2030*/  UIADD3 UR8, UR8, 0x1, URZ ;  /* 0x0000000108087890 */ /* 0x000fe2000fffe03f */
[C---:B------:R-:W-:Y:S01]  /*2040*/  ISETP.GT.AND P2, PT, R0.reuse, 0x1, PT ;  /* 0x000000010000780c */ /* 0x040fe20003f44270 */
[----:B------:R-:W-:Y:S02]  /*2050*/  VIADD R3, R3, 0x1 ;  /* 0x0000000103037836 */ /* 0x000fe40000000000 */
[----:B------:R-:W-:Y:S01]  /*2060*/  UISETP.NE.AND UP0, UPT, UR8, 0x1c, UPT ;  /* 0x0000001c0800788c */ /* 0x000fe2000bf05270 */
[----:B------:R-:W-:Y:S02]  /*2070*/  VIADD R0, R0, 0xffffffff ;  /* 0xffffffff00007836 */ /* 0x000fe40000000000 */
[C---:B------:R-:W-:Y:S01]  /*2080*/  ISETP.NE.AND P1, PT, R3.reuse, 0x1c, PT ;  /* 0x0000001c0300780c */ /* 0x040fe20003f25270 */
[----:B------:R-:W-:Y:S02]  /*2090*/  USEL UR4, URZ, 0x1, UP0 ;  /* 0x000000013f047887 */ /* 0x000fe40008000000 */
[----:B------:R-:W-:Y:S01]  /*20a0*/  USEL UR8, UR8, URZ, UP0 ;  /* 0x0000003f08087287 */ /* 0x000fe20008000000 */
[----:B------:R-:W-:-:S03]  /*20b0*/  SEL R3, R3, RZ, P1 ;  /* 0x000000ff03037207 */ /* 0x000fc60000800000 */
[----:B------:R-:W-:Y:S01]  /*20c0*/  LOP3.LUT R6, R6, UR4, RZ, 0x3c, !PT ;  /* 0x0000000406067c12 */ /* 0x000fe2000f8e3cff */
[----:B------:R-:W-:Y:S07]  /*20d0*/  @P2 BRA `(.L_x_33) ;  /* 0xfffffffc004c2947 */ /* 0x000fee000383ffff */
.L_x_26:
[----:B------:R-:W1:Y:S01]  /*20e0*/  LDC R0, c[0x0][0x28c] ;  /* 0x0000a300ff007b82 */ /* 0x000e620000000800 */
[----:B------:R2:W-:Y:S01]  /*20f0*/  SYNCS.ARRIVE.TRANS64.A1T0 RZ, [R64+UR47], RZ ;  /* 0x000000ff40ff79a7 */ /* 0x0005e2000810002f */
[----:B-1----:R-:W-:-:S13]  /*2100*/  ISETP.GE.AND P1, PT, R0, 0x1, PT ;  /* 0x000000010000780c */ /* 0x002fda0003f26270 */
[----:B--2---:R-:W-:Y:S05]  /*2110*/  @!P1 BRA `(.L_x_34) ;  /* 0x0000000000449947 */ /* 0x004fea0003800000 */
[----:B------:R-:W-:Y:S05]  /*2120*/  @!P0 BRA `(.L_x_35) ;  /* 0x0000000000048947 */ /* 0x000fea0003800000 */
[----:B------:R-:W-:Y:S01]  /*2130*/  BPT.TRAP 0x1 ;  /* 0x000000040000795c */ /* 0x000fe20000300000 */
.L_x_35:
[----:B------:R-:W-:-:S13]  /*2140*/  ISETP.NE.AND P0, PT, R57, RZ, PT ;  /* 0x000000ff3900720c */ /* 0x000fda0003f05270 */
[----:B------:R-:W-:-:S05]  /*2150*/  VOTEU.ANY UP0, P0 ;  /* 0x00000000003f7886 */ /* 0x000fca0000000100 */
[----:B------:R-:W-:-:S06]  /*2160*/  @UP0 UIADD3 UR4, UR43, UR39, URZ ;  /* 0x000000272b040290 */ /* 0x000fcc000fffe03f */
[----:B------:R-:W-:Y:S02]  /*2170*/  IMAD.U32 R4, RZ, RZ, UR4 ;  /* 0x00000004ff047e24 */ /* 0x000fe4000f8e00ff */
[----:B------:R-:W-:-:S03]  /*2180*/  IMAD.U32 R3, RZ, RZ, UR4 ;  /* 0x00000004ff037e24 */ /* 0x000fc6000f8e00ff */
[----:B------:R-:W-:-:S05]  /*2190*/  @P0 SHF.R.U32.HI R4, RZ, 0x2, R4 ;  /* 0x00000002ff040819 */ /* 0x000fca0000011604 */
[----:B------:R-:W-:-:S04]  /*21a0*/  @P0 IMAD.WIDE.U32 R4, R4, 0x24924925, RZ ;  /* 0x2492492504040825 */ /* 0x000fc800078e00ff */
[----:B------:R-:W-:-:S05]  /*21b0*/  @P0 IMAD R4, R5, -0x1c, R3 ;  /* 0xffffffe405040824 */ /* 0x000fca00078e0203 */
[----:B------:R-:W-:-:S05]  /*21c0*/  @P0 LEA R4, R4, UR41, 0x3 ;  /* 0x0000002904040c11 */ /* 0x000fca000f8e18ff */
[----:B------:R-:W-:-:S05]  /*21d0*/  @P0 VIADD R3, R4, 0xe0 ;  /* 0x000000e004030836 */ /* 0x000fca0000000000 */
[----:B------:R-:W-:-:S04]  /*21e0*/  @P0 PRMT R3, R56, 0x654, R3 ;  /* 0x0000065438030816 */ /* 0x000fc80000000003 */
[----:B------:R1:W-:Y:S01]  /*21f0*/  @P0 SYNCS.ARRIVE.TRANS64.RED.A1T0 RZ, [R3+URZ], RZ ;  /* 0x000000ff03ff09a7 */ /* 0x0003e2000810043f */
[----:B------:R-:W-:-:S13]  /*2200*/  ISETP.GT.U32.AND P0, PT, R16, 0x1, PT ;  /* 0x000000011000780c */ /* 0x000fda0003f04070 */
[----:B-1----:R-:W-:Y:S05]  /*2210*/  @P0 BRA `(.L_x_34) ;  /* 0x0000000000040947 */ /* 0x002fea0003800000 */
[----:B------:R-:W-:Y:S01]  /*2220*/  BPT.TRAP 0x1 ;  /* 0x000000040000795c */ /* 0x000fe20000300000 */
.L_x_34:
[----:B------:R-:W-:Y:S01]  /*2230*/  SHF.L.U32 R0, R73, 0x1f, RZ ;  /* 0x0000001f49007819 */ /* 0x000fe200000006ff */
[----:B------:R-:W-:Y:S01]  /*2240*/  UIADD3 UR39, UR46, UR39, URZ ;  /* 0x000000272e277290 */ /* 0x000fe2000fffe03f */
[----:B------:R-:W1:Y:S01]  /*2250*/  LDC R7, c[0x0][0x288] ;  /* 0x0000a200ff077b82 */ /* 0x000e620000000800 */
[----:B------:R-:W-:Y:S01]  /*2260*/  UISETP.GE.U32.AND UP1, UPT, UR46, 0x1c, UPT ;  /* 0x0000001c2e00788c */ /* 0x000fe2000bf26070 */
[----:B------:R-:W-:Y:S01]  /*2270*/  IMAD.SHL.U32 R8, R62, 0x2, RZ ;  /* 0x000000023e087824 */ /* 0x000fe200078e00ff */
[----:B------:R-:W-:Y:S02]  /*2280*/  UISETP.GT.U32.AND UP0, UPT, UR39, 0x1b, UPT ;  /* 0x0000001b2700788c */ /* 0x000fe4000bf04070 */
[----:B------:R-:W-:Y:S02]  /*2290*/  USHF.R.U32.HI UR4, URZ, 0x2, UR39 ;  /* 0x000000023f047899 */ /* 0x000fe40008011627 */
[----:B------:R-:W-:Y:S01]  /*22a0*/  UISETP.LT.U32.AND UP0, UPT, UR46, 0x1c, UP0 ;  /* 0x0000001c2e00788c */ /* 0x000fe20008701070 */
[----:B------:R-:W2:Y:S01]  /*22b0*/  SYNCS.PHASECHK.TRANS64.TRYWAIT P0, [R63+UR42+0x10], R0 ;  /* 0x000010003f0075a7 */ /* 0x000ea2000800016a */
[----:B------:R-:W-:Y:S01]  /*22c0*/  UIMAD.WIDE.U32 UR4, UR4, 0x24924925, URZ ;  /* 0x24924925040478a5 */ /* 0x000fe2000f8e003f */
[----:B------:R-:W-:Y:S01]  /*22d0*/  SHF.R.S32.HI R9, RZ, 0x1f, R8 ;  /* 0x0000001fff097819 */ /* 0x000fe20000011408 */
[----:B------:R-:W-:-:S02]  /*22e0*/  USEL UR6, URZ, 0x1, !UP0 ;  /* 0x000000013f067887 */ /* 0x000fc4000c000000 */
[----:B------:R-:W-:Y:S02]  /*22f0*/  UIMAD UR39, UR5, -0x1c, UR39 ;  /* 0xffffffe4052778a4 */ /* 0x000fe4000f8e0227 */
[----:B------:R-:W-:-:S04]  /*2300*/  ULOP3.LUT UR38, UR38, UR6, URZ, 0x3c, !UPT ;  /* 0x0000000626267292 */ /* 0x000fc8000f8e3c3f */
[----:B------:R-:W-:Y:S01]  /*2310*/  @UP1 ULOP3.LUT UR38, UR38, 0x1, UR5, 0x78, !UPT ;  /* 0x0000000126261892 */ /* 0x000fe2000f8e7805 */
[----:B-12---:R-:W-:Y:S11]  /*2320*/  @!P0 BRA `(.L_x_36) ;  /* 0x0000004800508947 */ /* 0x006ff60003800000 */
.L_x_150:
[----:B-1----:R-:W-:Y:S01]  /*2330*/  IMAD.SHL.U32 R0, R19, 0x40, RZ ;  /* 0x0000004013007824 */ /* 0x002fe200078e00ff */
[----:B------:R-:W-:Y:S01]  /*2340*/  ULDC UR6, c[0x0][0x284] ;  /* 0x0000a10000067ab9 */ /* 0x000fe20000000800 */
[----:B------:R-:W-:Y:S01]  /*2350*/  IMAD.SHL.U32 R14, R22, 0x40, RZ ;  /* 0x00000040160e7824 */ /* 0x000fe200078e00ff */
[----:B------:R-:W-:Y:S01]  /*2360*/  SHF.R.S32.HI R11, RZ, 0x1f, R2 ;  /* 0x0000001fff0b7819 */ /* 0x000fe20000011402 */
[----:B------:R-:W-:Y:S01]  /*2370*/  ULDC.64 UR4, c[0x0][0x5d0] ;  /* 0x0001740000047ab9 */ /* 0x000fe20000000a00 */
[----:B------:R-:W-:Y:S01]  /*2380*/  ISETP.GE.AND P0, PT, R0, UR6, PT ;  /* 0x0000000600007c0c */ /* 0x000fe2000bf06270 */
[----:B------:R-:W-:Y:S01]  /*2390*/  IMAD.WIDE.U32 R4, R2, UR4, R8 ;  /* 0x0000000402047c25 */ /* 0x000fe2000f8e0008 */
[----:B------:R-:W-:Y:S02]  /*23a0*/  SHF.R.S32.HI R15, RZ, 0x1f, R14 ;  /* 0x0000001fff0f7819 */ /* 0x000fe4000001140e */
[C---:B------:R-:W-:Y:S01]  /*23b0*/  ISETP.GE.OR P0, PT, R14.reuse, R7, P0 ;  /* 0x000000070e00720c */ /* 0x040fe20000706670 */
[----:B------:R-:W-:Y:S01]  /*23c0*/  IMAD R3, R11, UR4, RZ ;  /* 0x000000040b037c24 */ /* 0x000fe2000f8e02ff */
[----:B------:R-:W-:-:S03]  /*23d0*/  IADD3 R4, P1, R14, R4, RZ ;  /* 0x000000040e047210 */ /* 0x000fc60007f3e0ff */
[----:B------:R-:W-:-:S05]  /*23e0*/  IMAD R3, R2, UR5, R3 ;  /* 0x0000000502037c24 */ /* 0x000fca000f8e0203 */
[----:B------:R-:W-:-:S03]  /*23f0*/  IADD3.X R5, R15, R5, R3, P1, !PT ;  /* 0x000000050f057210 */ /* 0x000fc60000ffe403 */
[----:B------:R-:W-:Y:S05]  /*2400*/  @P0 BRA `(.L_x_37) ;  /* 0x0000002000b00947 */ /* 0x000fea0003800000 */
[----:B------:R-:W1:Y:S01]  /*2410*/  LDC.64 R76, c[0x0][0x5c8] ;  /* 0x00017200ff4c7b82 */ /* 0x000e620000000a00 */
[----:B-----5:R-:W-:Y:S01]  /*2420*/  FSETP.NEU.AND P0, PT, R59, RZ, PT ;  /* 0x000000ff3b00720b */ /* 0x020fe20003f0d000 */
[----:B------:R-:W-:Y:S01]  /*2430*/  IMAD R3, R62, -0x2, R7 ;  /* 0xfffffffe3e037824 */ /* 0x000fe200078e0207 */
[----:B------:R-:W-:Y:S01]  /*2440*/  BSSY B0, `(.L_x_37) ;  /* 0x0000228000007945 */ /* 0x000fe20003800000 */
[----:B------:R-:W-:-:S04]  /*2450*/  IMAD.WIDE R68, R19, 0x40, R60 ;  /* 0x0000004013447825 */ /* 0x000fc800078e023c */
[----:B------:R-:W-:Y:S02]  /*2460*/  IMAD.IADD R3, R3, 0x1, -R14 ;  /* 0x0000000103037824 */ /* 0x000fe400078e0a0e */
[----:B------:R-:W-:-:S03]  /*2470*/  IMAD.IADD R0, R67, 0x1, -R0 ;  /* 0x0000000143007824 */ /* 0x000fc600078e0a00 */
[----:B------:R-:W-:-:S04]  /*2480*/  ISETP.GT.AND P2, PT, R3, RZ, PT ;  /* 0x000000ff0300720c */ /* 0x000fc80003f44270 */
[----:B------:R-:W-:Y:S01]  /*2490*/  ISETP.GT.AND P1, PT, R0, RZ, P2 ;  /* 0x000000ff0000720c */ /* 0x000fe20001724270 */
[-C--:B-1----:R-:W-:Y:S02]  /*24a0*/  IMAD R6, R69, R76.reuse, RZ ;  /* 0x0000004c45067224 */ /* 0x082fe400078e02ff */
[----:B------:R-:W-:-:S04]  /*24b0*/  IMAD.WIDE.U32 R70, R68, R76, R4 ;  /* 0x0000004c44467225 */ /* 0x000fc800078e0004 */
[----:B------:R-:W-:-:S04]  /*24c0*/  IMAD R5, R68, R77, R6 ;  /* 0x0000004d44057224 */ /* 0x000fc800078e0206 */
[----:B------:R-:W-:Y:S01]  /*24d0*/  IMAD.IADD R7, R71, 0x1, R5 ;  /* 0x0000000147077824 */ /* 0x000fe200078e0205 */
[----:B------:R-:W-:Y:S06]  /*24e0*/  @!P0 BRA `(.L_x_38) ;  /* 0x0000001400e48947 */ /* 0x000fec0003800000 */
[----:B------:R-:W1:Y:S01]  /*24f0*/  LDC.64 R74, c[0x0][0x5b8] ;  /* 0x00016e00ff4a7b82 */ /* 0x000e620000000a00 */
[----:B------:R-:W-:-:S07]  /*2500*/  ULDC.64 UR4, c[0x0][0x5c0] ;  /* 0x0001700000047ab9 */ /* 0x000fce0000000a00 */
[----:B------:R-:W2:Y:S08]  /*2510*/  LDC.64 R78, c[0x0][0x5b0] ;  /* 0x00016c00ff4e7b82 */ /* 0x000eb00000000a00 */
[----:B------:R-:W0:Y:S01]  /*2520*/  LDC.64 R80, c[0x0][0x5a8] ;  /* 0x00016a00ff507b82 */ /* 0x000e220000000a00 */
[-C--:B-1----:R-:W-:Y:S02]  /*2530*/  IMAD R6, R11, R74.reuse, RZ ;  /* 0x0000004a0b067224 */ /* 0x082fe400078e02ff */
[----:B------:R-:W-:-:S04]  /*2540*/  IMAD.WIDE.U32 R4, R2, R74, R8 ;  /* 0x0000004a02047225 */ /* 0x000fc800078e0008 */
[----:B------:R-:W-:Y:S01]  /*2550*/  IMAD R71, R2, R75, R6 ;  /* 0x0000004b02477224 */ /* 0x000fe200078e0206 */
[----:B------:R-:W-:Y:S01]  /*2560*/  IADD3 R10, P0, R14, R4, RZ ;  /* 0x000000040e0a7210 */ /* 0x000fe20007f1e0ff */
[----:B--2---:R-:W-:-:S03]  /*2570*/  IMAD R4, R69, R78, RZ ;  /* 0x0000004e45047224 */ /* 0x004fc600078e02ff */
[----:B------:R-:W-:Y:S01]  /*2580*/  IADD3.X R11, R15, R5, R71, P0, !PT ;  /* 0x000000050f0b7210 */ /* 0x000fe200007fe447 */
[C---:B------:R-:W-:Y:S02]  /*2590*/  IMAD R75, R68.reuse, R79, R4 ;  /* 0x0000004f444b7224 */ /* 0x040fe400078e0204 */
[----:B------:R-:W-:-:S04]  /*25a0*/  IMAD.WIDE.U32 R4, R68, R78, R10 ;  /* 0x0000004e44047225 */ /* 0x000fc800078e000a */
[----:B------:R-:W-:Y:S01]  /*25b0*/  IMAD.IADD R5, R5, 0x1, R75 ;  /* 0x0000000105057824 */ /* 0x000fe200078e024b */
[----:B0-----:R-:W-:-:S04]  /*25c0*/  LEA R12, P0, R4, R80, 0x1 ;  /* 0x00000050040c7211 */ /* 0x001fc800078008ff */
[----:B------:R-:W-:-:S05]  /*25d0*/  LEA.HI.X R13, R4, R81, R5, 0x1, P0 ;  /* 0x00000051040d7211 */ /* 0x000fca00000f0c05 */
[----:B------:R-:W2:Y:S01]  /*25e0*/  @P1 LDG.E.LTC128B.U16 R19, desc[UR36][R12.64] ;  /* 0x000000240c131981 */ /* 0x000ea2000c1e1520 */
[----:B------:R-:W-:Y:S01]  /*25f0*/  IMAD.WIDE.U32 R4, R68, R78, R14 ;  /* 0x0000004e44047225 */ /* 0x000fe200078e000e */
[----:B------:R-:W-:Y:S02]  /*2600*/  BSSY B1, `(.L_x_39) ;  /* 0x0000015000017945 */ /* 0x000fe40003800000 */
[----:B------:R-:W-:-:S04]  /*2610*/  IADD3 R20, P0, R8, R4, RZ ;  /* 0x0000000408147210 */ /* 0x000fc80007f1e0ff */
[----:B------:R-:W-:Y:S02]  /*2620*/  IADD3.X R21, R9, R75, R5, P0, !PT ;  /* 0x0000004b09157210 */ /* 0x000fe400007fe405 */
[----:B------:R-:W-:Y:S01]  /*2630*/  LEA R6, P0, R70, UR4, 0x1 ;  /* 0x0000000446067c11 */ /* 0x000fe2000f8008ff */
[----:B------:R-:W-:-:S03]  /*2640*/  IMAD.WIDE.U32 R20, R2, R74, R20 ;  /* 0x0000004a02147225 */ /* 0x000fc600078e0014 */
[----:B------:R-:W-:Y:S02]  /*2650*/  LEA.HI.X R7, R70, UR5, R7, 0x1, P0 ;  /* 0x0000000546077c11 */ /* 0x000fe400080f0c07 */
[----:B------:R-:W-:-:S04]  /*2660*/  ISETP.GT.AND P0, PT, R3, 0x1, PT ;  /* 0x000000010300780c */ /* 0x000fc80003f04270 */
[----:B------:R-:W-:Y:S01]  /*2670*/  ISETP.GT.AND P3, PT, R0, RZ, P0 ;  /* 0x000000ff0000720c */ /* 0x000fe20000764270 */
[----:B--2---:R-:W-:-:S05]  /*2680*/  HADD2.F32 R4, -RZ, R19.H0_H0 ;  /* 0x20000013ff047230 */ /* 0x004fca0000004100 */
[----:B------:R-:W-:Y:S01]  /*2690*/  FMUL R5, R4, R59 ;  /* 0x0000003b04057220 */ /* 0x000fe20000400000 */
[----:B------:R-:W-:-:S03]  /*26a0*/  LEA R4, P4, R20, R80, 0x1 ;  /* 0x0000005014047211 */ /* 0x000fc600078808ff */
[----:B------:R-:W-:-:S05]  /*26b0*/  FFMA R5, R24, R58, R5 ;  /* 0x0000003a18057223 */ /* 0x000fca0000000005 */
[----:B------:R-:W-:Y:S01]  /*26c0*/  F2FP.F16.F32.PACK_AB R12, RZ, R5 ;  /* 0x00000005ff0c723e */ /* 0x000fe200000000ff */
[----:B------:R-:W-:-:S03]  /*26d0*/  IMAD.IADD R5, R71, 0x1, R21 ;  /* 0x0000000147057824 */ /* 0x000fc600078e0215 */
[----:B------:R-:W-:Y:S01]  /*26e0*/  PRMT R13, R12, 0x7610, R13 ;  /* 0x000076100c0d7816 */ /* 0x000fe2000000000d */
[----:B------:R-:W-:Y:S01]  /*26f0*/  IMAD.SHL.U32 R12, R78, 0x8, RZ ;  /* 0x000000084e0c7824 */ /* 0x000fe200078e00ff */
[----:B------:R-:W-:-:S03]  /*2700*/  LEA.HI.X R5, R20, R81, R5, 0x1, P4 ;  /* 0x0000005114057211 */ /* 0x000fc600020f0c05 */
[----:B------:R0:W-:Y:S02]  /*2710*/  @P1 STG.E.U16 desc[UR36][R6.64], R13 ;  /* 0x0000000d06001986 */ /* 0x0001e4000c101524 */
[----:B0-----:R-:W-:Y:S01]  /*2720*/  SHF.L.U64.HI R13, R78, 0x3, R79 ;  /* 0x000000034e0d7819 */ /* 0x001fe2000001024f */
[----:B------:R-:W-:Y:S06]  /*2730*/  @!P3 BRA `(.L_x_40) ;  /* 0x000000000004b947 */ /* 0x000fec0003800000 */
[----:B------:R0:W5:Y:S02]  /*2740*/  LDG.E.LTC128B.U16 R19, desc[UR36][R4.64+0x2] ;  /* 0x0000022404137981 */ /* 0x000164000c1e1520 */
.L_x_40:
[----:B------:R-:W-:Y:S05]  /*2750*/  BSYNC B1 ;  /* 0x0000000000017941 */ /* 0x000fea0003800000 */
.L_x_39:
[----:B-----5:R-:W-:Y:S01]  /*2760*/  HADD2.F32 R20, -RZ, R19.H0_H0 ;  /* 0x20000013ff147230 */ /* 0x020fe20000004100 */
[----:B------:R-:W-:Y:S01]  /*2770*/  ISETP.GT.AND P2, PT, R0, 0x8, P2 ;  /* 0x000000080000780c */ /* 0x000fe20001744270 */
[----:B------:R-:W-:-:S04]  /*2780*/  IMAD.WIDE.U32 R68, R68, R78, R12 ;  /* 0x0000004e44447225 */ /* 0x000fc800078e000c */
[----:B------:R-:W-:Y:S01]  /*2790*/  FMUL R20, R20, R59 ;  /* 0x0000003b14147220 */ /* 0x000fe20000400000 */
[----:B------:R-:W-:Y:S01]  /*27a0*/  IMAD.IADD R75, R75, 0x1, R69 ;  /* 0x000000014b4b7824 */ /* 0x000fe200078e0245 */
[----:B------:R-:W-:Y:S02]  /*27b0*/  IADD3 R10, P1, R10, R68, RZ ;  /* 0x000000440a0a7210 */ /* 0x000fe40007f3e0ff */
[----:B------:R-:W-:-:S03]  /*27c0*/  FFMA R20, R25, R58, R20 ;  /* 0x0000003a19147223 */ /* 0x000fc60000000014 */
[----:B------:R-:W-:Y:S01]  /*27d0*/  IMAD.X R11, R75, 0x1, R11, P1 ;  /* 0x000000014b0b7824 */ /* 0x000fe200008e060b */
[C---:B------:R-:W-:Y:S02]  /*27e0*/  LEA R12, P1, R10.reuse, R80, 0x1 ;  /* 0x000000500a0c7211 */ /* 0x040fe400078208ff */
[----:B------:R-:W-:Y:S02]  /*27f0*/  F2FP.F16.F32.PACK_AB R20, RZ, R20 ;  /* 0x00000014ff14723e */ /* 0x000fe400000000ff */
[----:B------:R-:W-:-:S03]  /*2800*/  LEA.HI.X R13, R10, R81, R11, 0x1, P1 ;  /* 0x000000510a0d7211 */ /* 0x000fc600008f0c0b */
[----:B------:R1:W-:Y:S04]  /*2810*/  @P3 STG.E.U16 desc[UR36][R6.64+0x2], R20 ;  /* 0x0000021406003986 */ /* 0x0003e8000c101524 */
[----:B------:R-:W2:Y:S01]  /*2820*/  @P2 LDG.E.LTC128B.U16 R19, desc[UR36][R12.64] ;  /* 0x000000240c132981 */ /* 0x000ea2000c1e1520 */
[----:B------:R-:W-:Y:S01]  /*2830*/  IADD3 R14, P1, P3, R8, R68, R14 ;  /* 0x00000044080e7210 */ /* 0x000fe20007b3e00e */
[----:B------:R-:W-:Y:S01]  /*2840*/  BSSY B1, `(.L_x_41) ;  /* 0x0000011000017945 */ /* 0x000fe20003800000 */
[C---:B------:R-:W-:Y:S02]  /*2850*/  SHF.L.U64.HI R11, R76.reuse, 0x4, R77 ;  /* 0x000000044c0b7819 */ /* 0x040fe4000001024d */
[----:B------:R-:W-:Y:S02]  /*2860*/  IADD3.X R15, R9, R75, R15, P1, P3 ;  /* 0x0000004b090f7210 */ /* 0x000fe40000fe640f */
[----:B------:R-:W-:-:S02]  /*2870*/  LEA R10, P1, R76, R6, 0x4 ;  /* 0x000000064c0a7211 */ /* 0x000fc400078220ff */
[----:B------:R-:W-:Y:S01]  /*2880*/  ISETP.GT.AND P0, PT, R0, 0x8, P0 ;  /* 0x000000080000780c */ /* 0x000fe20000704270 */
[----:B------:R-:W-:-:S04]  /*2890*/  IMAD.WIDE.U32 R14, R2, R74, R14 ;  /* 0x0000004a020e7225 */ /* 0x000fc800078e000e */
[----:B------:R-:W-:Y:S02]  /*28a0*/  IMAD.X R11, R11, 0x1, R7, P1 ;  /* 0x000000010b0b7824 */ /* 0x000fe400008e0607 */
[----:B------:R-:W-:Y:S02]  /*28b0*/  IMAD.IADD R2, R71, 0x1, R15 ;  /* 0x0000000147027824 */ /* 0x000fe400078e020f */
[----:B--2---:R-:W-:-:S05]  /*28c0*/  HADD2.F32 R8, -RZ, R19.H0_H0 ;  /* 0x20000013ff087230 */ /* 0x004fca0000004100 */
[----:B------:R-:W-:Y:S01]  /*28d0*/  FMUL R9, R8, R59 ;  /* 0x0000003b08097220 */ /* 0x000fe20000400000 */
[----:B------:R-:W-:-:S03]  /*28e0*/  LEA R8, P3, R14, R80, 0x1 ;  /* 0x000000500e087211 */ /* 0x000fc600078608ff */
[----:B------:R-:W-:-:S05]  /*28f0*/  FFMA R9, R26, R58, R9 ;  /* 0x0000003a1a097223 */ /* 0x000fca0000000009 */
[----:B------:R-:W-:Y:S02]  /*2900*/  F2FP.F16.F32.PACK_AB R12, RZ, R9 ;  /* 0x00000009ff0c723e */ /* 0x000fe400000000ff */
[----:B------:R-:W-:-:S03]  /*2910*/  LEA.HI.X R9, R14, R81, R2, 0x1, P3 ;  /* 0x000000510e097211 */ /* 0x000fc600018f0c02 */
[----:B------:R1:W-:Y:S01]  /*2920*/  @P2 STG.E.U16 desc[UR36][R10.64], R12 ;  /* 0x0000000c0a002986 */ /* 0x0003e2000c101524 */
[----:B------:R-:W-:Y:S05]  /*2930*/  @!P0 BRA `(.L_x_42) ;  /* 0x0000000000048947 */ /* 0x000fea0003800000 */
[----:B------:R2:W5:Y:S02]  /*2940*/  LDG.E.LTC128B.U16 R19, desc[UR36][R8.64+0x2] ;  /* 0x0000022408137981 */ /* 0x000564000c1e1520 */
.L_x_42:
[----:B------:R-:W-:Y:S05]  /*2950*/  BSYNC B1 ;  /* 0x0000000000017941 */ /* 0x000fea0003800000 */
.L_x_41:
[----:B-----5:R-:W-:Y:S01]  /*2960*/  HADD2.F32 R2, -RZ, R19.H0_H0 ;  /* 0x20000013ff027230 */ /* 0x020fe20000004100 */
[----:B------:R-:W-:Y:S01]  /*2970*/  ISETP.GT.AND P1, PT, R3, 0x8, PT ;  /* 0x000000080300780c */ /* 0x000fe20003f24270 */
[----:B------:R-:W-:Y:S03]  /*2980*/  BSSY B1, `(.L_x_43) ;  /* 0x0000008000017945 */ /* 0x000fe60003800000 */
[----:B------:R-:W-:Y:S01]  /*2990*/  FMUL R2, R2, R59 ;  /* 0x0000003b02027220 */ /* 0x000fe20000400000 */
[----:B------:R-:W-:-:S03]  /*29a0*/  ISETP.GT.AND P2, PT, R0, RZ, P1 ;  /* 0x000000ff0000720c */ /* 0x000fc60000f44270 */
[----:B------:R-:W-:-:S05]  /*29b0*/  FFMA R2, R27, R58, R2 ;  /* 0x0000003a1b027223 */ /* 0x000fca0000000002 */
[----:B------:R-:W-:-:S05]  /*29c0*/  F2FP.F16.F32.PACK_AB R2, RZ, R2 ;  /* 0x00000002ff02723e */ /* 0x000fca00000000ff */
[----:B------:R3:W-:Y:S01]  /*29d0*/  @P0 STG.E.U16 desc[UR36][R10.64+0x2], R2 ;  /* 0x000002020a000986 */ /* 0x0007e2000c101524 */
[----:B------:R-:W-:Y:S05]  /*29e0*/  @!P2 BRA `(.L_x_44) ;  /* 0x000000000004a947 */ /* 0x000fea0003800000 */
[----:B------:R4:W5:Y:S02]  /*29f0*/  LDG.E.LTC128B.U16 R19, desc[UR36][R4.64+0x10] ;  /* 0x0000102404137981 */ /* 0x000964000c1e1520 */
.L_x_44:
[----:B------:R-:W-:Y:S05]  /*2a00*/  BSYNC B1 ;  /* 0x0000000000017941 */ /* 0x000fea0003800000 */
.L_x_43:
[----:B---3-5:R-:W-:Y:S01]  /*2a10*/  HADD2.F32 R2, -RZ, R19.H0_H0 ;  /* 0x20000013ff027230 */ /* 0x028fe20000004100 */
        /* <DEDUP_REMOVED lines=9> */
.L_x_46:
[----:B------:R-:W-:Y:S05]  /*2ab0*/  BSYNC B1 ;  /* 0x0000000000017941 */ /* 0x000fea0003800000 */
.L_x_45:
[----:B-----5:R-:W-:Y:S01]  /*2ac0*/  HADD2.F32 R2, -RZ, R19.H0_H0 ;  /* 0x20000013ff027230 */ /* 0x020fe20000004100 */
[----:B------:R-:W-:Y:S01]  /*2ad0*/  ISETP.GT.AND P1, PT, R0, 0x8, P1 ;  /* 0x000000080000780c */ /* 0x000fe20000f24270 */
[----:B------:R-:W-:Y:S03]  /*2ae0*/  BSSY B1, `(.L_x_47) ;  /* 0x0000007000017945 */ /* 0x000fe60003800000 */
[----:B------:R-:W-:-:S04]  /*2af0*/  FMUL R2, R2, R59 ;  /* 0x0000003b02027220 */ /* 0x000fc80000400000 */
[----:B------:R-:W-:-:S05]  /*2b00*/  FFMA R2, R29, R58, R2 ;  /* 0x0000003a1d027223 */ /* 0x000fca0000000002 */
[----:B------:R-:W-:-:S05]  /*2b10*/  F2FP.F16.F32.PACK_AB R2, RZ, R2 ;  /* 0x00000002ff02723e */ /* 0x000fca00000000ff */
[----:B------:R0:W-:Y:S01]  /*2b20*/  @P3 STG.E.U16 desc[UR36][R6.64+0x12], R2 ;  /* 0x0000120206003986 */ /* 0x0001e2000c101524 */
[----:B------:R-:W-:Y:S05]  /*2b30*/  @!P1 BRA `(.L_x_48) ;  /* 0x0000000000049947 */ /* 0x000fea0003800000 */
[----:B------:R0:W5:Y:S02]  /*2b40*/  LDG.E.LTC128B.U16 R19, desc[UR36][R8.64+0x10] ;  /* 0x0000102408137981 */ /* 0x000164000c1e1520 */
.L_x_48:
[----:B------:R-:W-:Y:S05]  /*2b50*/  BSYNC B1 ;  /* 0x0000000000017941 */ /* 0x000fea0003800000 */
.L_x_47:
[----:B0----5:R-:W-:Y:S01]  /*2b60*/  HADD2.F32 R2, -RZ, R19.H0_H0 ;  /* 0x20000013ff027230 */ /* 0x021fe20000004100 */
[----:B------:R-:W-:Y:S01]  /*2b70*/  ISETP.GT.AND P0, PT, R0, 0x8, P0 ;  /* 0x000000080000780c */ /* 0x000fe20000704270 */
[----:B------:R-:W-:Y:S03]  /*2b80*/  BSSY B1, `(.L_x_49) ;  /* 0x0000007000017945 */ /* 0x000fe60003800000 */
[----:B---3--:R-:W-:-:S04]  /*2b90*/  FMUL R13, R2, R59 ;  /* 0x0000003b020d7220 */ /* 0x008fc80000400000 */
[----:B------:R-:W-:-:S05]  /*2ba0*/  FFMA R13, R30, R58, R13 ;  /* 0x0000003a1e0d7223 */ /* 0x000fca000000000d */
[----:B------:R-:W-:-:S05]  /*2bb0*/  F2FP.F16.F32.PACK_AB R13, RZ, R13 ;  /* 0x0000000dff0d723e */ /* 0x000fca00000000ff */
[----:B------:R0:W-:Y:S01]  /*2bc0*/  @P1 STG.E.U16 desc[UR36][R10.64+0x10], R13 ;  /* 0x0000100d0a001986 */ /* 0x0001e2000c101524 */
[----:B------:R-:W-:Y:S05]  /*2bd0*/  @!P0 BRA `(.L_x_50) ;  /* 0x0000000000048947 */ /* 0x000fea0003800000 */
[----:B------:R3:W5:Y:S02]  /*2be0*/  LDG.E.LTC128B.U16 R19, desc[UR36][R8.64+0x12] ;  /* 0x0000122408137981 */ /* 0x000764000c1e1520 */
.L_x_50:
[----:B------:R-:W-:Y:S05]  /*2bf0*/  BSYNC B1 ;  /* 0x0000000000017941 */ /* 0x000fea0003800000 */
.L_x_49:
        /* <DEDUP_REMOVED lines=10> */
.L_x_52:
[----:B------:R-:W-:Y:S05]  /*2ca0*/  BSYNC B1 ;  /* 0x0000000000017941 */ /* 0x000fea0003800000 */
.L_x_51:
[----:B0----5:R-:W-:Y:S01]  /*2cb0*/  HADD2.F32 R2, -RZ, R19.H0_H0 ;  /* 0x20000013ff027230 */ /* 0x021fe20000004100 */
        /* <DEDUP_REMOVED lines=9> */
.L_x_54:
[----:B------:R-:W-:Y:S05]  /*2d50*/  BSYNC B1 ;  /* 0x0000000000017941 */ /* 0x000fea0003800000 */
.L_x_53:
        /* <DEDUP_REMOVED lines=9> */
.L_x_56:
[----:B------:R-:W-:Y:S05]  /*2df0*/  BSYNC B1 ;  /* 0x0000000000017941 */ /* 0x000fea0003800000 */
.L_x_55:
[----:B0----5:R-:W-:Y:S01]  /*2e00*/  HADD2.F32 R2, -RZ, R19.H0_H0 ;  /* 0x20000013ff027230 */ /* 0x021fe20000004100 */
        /* <DEDUP_REMOVED lines=8> */
.L_x_58:
[----:B------:R-:W-:Y:S05]  /*2e90*/  BSYNC B1 ;  /* 0x0000000000017941 */ /* 0x000fea0003800000 */
.L_x_57:
        /* <DEDUP_REMOVED lines=10> */
.L_x_60:
[----:B------:R-:W-:Y:S05]  /*2f40*/  BSYNC B1 ;  /* 0x0000000000017941 */ /* 0x000fea0003800000 */
.L_x_59:
        /* <DEDUP_REMOVED lines=10> */
.L_x_62:
[----:B------:R-:W-:Y:S05]  /*2ff0*/  BSYNC B1 ;  /* 0x0000000000017941 */ /* 0x000fea0003800000 */
.L_x_61:
        /* <DEDUP_REMOVED lines=9> */
.L_x_64:
[----:B------:R-:W-:Y:S05]  /*3090*/  BSYNC B1 ;  /* 0x0000000000017941 */ /* 0x000fea0003800000 */
.L_x_63:
        /* <DEDUP_REMOVED lines=9> */
.L_x_66:
[----:B------:R-:W-:Y:S05]  /*3130*/  BSYNC B1 ;  /* 0x0000000000017941 */ /* 0x000fea0003800000 */
.L_x_65:
        /* <DEDUP_REMOVED lines=10> */
.L_x_68:
[----:B------:R-:W-:Y:S05]  /*31e0*/  BSYNC B1 ;  /* 0x0000000000017941 */ /* 0x000fea0003800000 */
.L_x_67:
        /* <DEDUP_REMOVED lines=10> */
.L_x_70:
[----:B------:R-:W-:Y:S05]  /*3290*/  BSYNC B1 ;  /* 0x0000000000017941 */ /* 0x000fea0003800000 */
.L_x_69:
        /* <DEDUP_REMOVED lines=9> */
.L_x_72:
[----:B------:R-:W-:Y:S05]  /*3330*/  BSYNC B1 ;  /* 0x0000000000017941 */ /* 0x000fea0003800000 */
.L_x_71:
        /* <DEDUP_REMOVED lines=9> */
.L_x_74:
[----:B------:R-:W-:Y:S05]  /*33d0*/  BSYNC B1 ;  /* 0x0000000000017941 */ /* 0x000fea0003800000 */
.L_x_73:
        /* <DEDUP_REMOVED lines=10> */
.L_x_76:
[----:B------:R-:W-:Y:S05]  /*3480*/  BSYNC B1 ;  /* 0x0000000000017941 */ /* 0x000fea0003800000 */
.L_x_75:
        /* <DEDUP_REMOVED lines=10> */
.L_x_78:
[----:B------:R-:W-:Y:S05]  /*3530*/  BSYNC B1 ;  /* 0x0000000000017941 */ /* 0x000fea0003800000 */
.L_x_77:
        /* <DEDUP_REMOVED lines=9> */
.L_x_80:
[----:B------:R-:W-:Y:S05]  /*35d0*/  BSYNC B1 ;  /* 0x0000000000017941 */ /* 0x000fea0003800000 */
.L_x_79:
        /* <DEDUP_REMOVED lines=9> */
.L_x_82:
[----:B------:R-:W-:Y:S05]  /*3670*/  BSYNC B1 ;  /* 0x0000000000017941 */ /* 0x000fea0003800000 */
.L_x_81:
        /* <DEDUP_REMOVED lines=10> */
.L_x_84:
[----:B------:R-:W-:Y:S05]  /*3720*/  BSYNC B1 ;  /* 0x0000000000017941 */ /* 0x000fea0003800000 */
.L_x_83:
        /* <DEDUP_REMOVED lines=10> */
.L_x_86:
[----:B------:R-:W-:Y:S05]  /*37d0*/  BSYNC B1 ;  /* 0x0000000000017941 */ /* 0x000fea0003800000 */
.L_x_85:
        /* <DEDUP_REMOVED lines=9> */
.L_x_88:
[----:B------:R-:W-:Y:S05]  /*3870*/  BSYNC B1 ;  /* 0x0000000000017941 */ /* 0x000fea0003800000 */
.L_x_87:
        /* <DEDUP_REMOVED lines=9> */
.L_x_90:
[----:B------:R-:W-:Y:S05]  /*3910*/  BSYNC B1 ;  /* 0x0000000000017941 */ /* 0x000fea0003800000 */
.L_x_89:
        /* <DEDUP_REMOVED lines=10> */
.L_x_92:
[----:B------:R-:W-:Y:S05]  /*39c0*/  BSYNC B1 ;  /* 0x0000000000017941 */ /* 0x000fea0003800000 */
.L_x_91:
[----:B0----5:R-:W-:Y:S01]  /*39d0*/  HADD2.F32 R2, -RZ, R19.H0_H0 ;  /* 0x20000013ff027230 */ /* 0x021fe20000004100 */
[----:B------:R-:W-:Y:S01]  /*39e0*/  ISETP.GT.AND P0, PT, R3, 0x39, PT ;  /* 0x000000390300780c */ /* 0x000fe20003f04270 */
[----:B------:R-:W-:Y:S01]  /*39f0*/  @P2 IMAD.MOV.U32 R3, RZ, RZ, R7 ;  /* 0x000000ffff032224 */ /* 0x000fe200078e0007 */
[----:B------:R-:W-:Y:S02]  /*3a00*/  BSSY B1, `(.L_x_93) ;  /* 0x0000009000017945 */ /* 0x000fe40003800000 */
[----:B------:R-:W-:Y:S01]  /*3a10*/  FMUL R13, R2, R59 ;  /* 0x0000003b020d7220 */ /* 0x000fe20000400000 */
[----:B------:R-:W-:Y:S01]  /*3a20*/  @P2 IMAD.MOV.U32 R2, RZ, RZ, R6 ;  /* 0x000000ffff022224 */ /* 0x000fe200078e0006 */
[----:B------:R-:W-:Y:S02]  /*3a30*/  ISETP.GT.AND P3, PT, R0, RZ, P0 ;  /* 0x000000ff0000720c */ /* 0x000fe40000764270 */
[----:B------:R-:W-:-:S05]  /*3a40*/  FFMA R13, R52, R58, R13 ;  /* 0x0000003a340d7223 */ /* 0x000fca000000000d */
[----:B------:R-:W-:-:S05]  /*3a50*/  F2FP.F16.F32.PACK_AB R13, RZ, R13 ;  /* 0x0000000dff0d723e */ /* 0x000fca00000000ff */
[----:B------:R0:W-:Y:S01]  /*3a60*/  @P2 STG.E.U16 desc[UR36][R2.64+0x70], R13 ;  /* 0x0000700d02002986 */ /* 0x0001e2000c101524 */
[----:B------:R-:W-:Y:S05]  /*3a70*/  @!P3 BRA `(.L_x_94) ;  /* 0x000000000004b947 */ /* 0x000fea0003800000 */
[----:B------:R0:W5:Y:S02]  /*3a80*/  LDG.E.LTC128B.U16 R19, desc[UR36][R4.64+0x72] ;  /* 0x0000722404137981 */ /* 0x000164000c1e1520 */
.L_x_94:
[----:B------:R-:W-:Y:S05]  /*3a90*/  BSYNC B1 ;  /* 0x0000000000017941 */ /* 0x000fea0003800000 */
.L_x_93:
        /* <DEDUP_REMOVED lines=9> */
.L_x_96:
[----:B------:R-:W-:Y:S05]  /*3b30*/  BSYNC B1 ;  /* 0x0000000000017941 */ /* 0x000fea0003800000 */
.L_x_95:
[----:B0----5:R-:W-:Y:S01]  /*3b40*/  HADD2.F32 R2, -RZ, R19.H0_H0 ;  /* 0x20000013ff027230 */ /* 0x021fe20000004100 */
[----:B------:R-:W-:Y:S01]  /*3b50*/  ISETP.GT.AND P0, PT, R0, 0x8, P0 ;  /* 0x000000080000780c */ /* 0x000fe20000704270 */
[----:B------:R-:W-:Y:S03]  /*3b60*/  BSSY B1, `(.L_x_97) ;  /* 0x000000a000017945 */ /* 0x000fe60003800000 */
[----:B------:R-:W-:Y:S01]  /*3b70*/  FMUL R3, R2, R59 ;  /* 0x0000003b02037220 */ /* 0x000fe20000400000 */
[----:B------:R-:W-:-:S03]  /*3b80*/  @P1 IMAD.MOV.U32 R2, RZ, RZ, R10 ;  /* 0x000000ffff021224 */ /* 0x000fc600078e000a */
[----:B------:R-:W-:-:S05]  /*3b90*/  FFMA R3, R54, R58, R3 ;  /* 0x0000003a36037223 */ /* 0x000fca0000000003 */
[----:B------:R-:W-:-:S04]  /*3ba0*/  F2FP.F16.F32.PACK_AB R3, RZ, R3 ;  /* 0x00000003ff03723e */ /* 0x000fc800000000ff */
[----:B----4-:R-:W-:Y:S01]  /*3bb0*/  PRMT R4, R3, 0x7610, R4 ;  /* 0x0000761003047816 */ /* 0x010fe20000000004 */
[----:B------:R-:W-:-:S05]  /*3bc0*/  @P1 IMAD.MOV.U32 R3, RZ, RZ, R11 ;  /* 0x000000ffff031224 */ /* 0x000fca00078e000b */
[----:B------:R0:W-:Y:S01]  /*3bd0*/  @P1 STG.E.U16 desc[UR36][R2.64+0x70], R4 ;  /* 0x0000700402001986 */ /* 0x0001e2000c101524 */
[----:B------:R-:W-:Y:S05]  /*3be0*/  @!P0 BRA `(.L_x_98) ;  /* 0x0000000000048947 */ /* 0x000fea0003800000 */
[----:B------:R4:W5:Y:S02]  /*3bf0*/  LDG.E.LTC128B.U16 R19, desc[UR36][R8.64+0x72] ;  /* 0x0000722408137981 */ /* 0x000964000c1e1520 */
.L_x_98:
[----:B------:R-:W-:Y:S05]  /*3c00*/  BSYNC B1 ;  /* 0x0000000000017941 */ /* 0x000fea0003800000 */
.L_x_97:
[----:B------:R-:W-:Y:S05]  /*3c10*/  @!P0 BRA `(.L_x_99) ;  /* 0x0000000800a88947 */ /* 0x000fea0003800000 */
[----:B-----5:R-:W-:-:S05]  /*3c20*/  HADD2.F32 R0, -RZ, R19.H0_H0 ;  /* 0x20000013ff007230 */ /* 0x020fca0000004100 */
[----:B------:R-:W-:-:S04]  /*3c30*/  FMUL R0, R0, R59 ;  /* 0x0000003b00007220 */ /* 0x000fc80000400000 */
[----:B------:R-:W-:-:S05]  /*3c40*/  FFMA R0, R55, R58, R0 ;  /* 0x0000003a37007223 */ /* 0x000fca0000000000 */
[----:B------:R-:W-:-:S05]  /*3c50*/  F2FP.F16.F32.PACK_AB R0, RZ, R0 ;  /* 0x00000000ff00723e */ /* 0x000fca00000000ff */
[----:B------:R0:W-:Y:S01]  /*3c60*/  STG.E.U16 desc[UR36][R10.64+0x72], R0 ;  /* 0x000072000a007986 */ /* 0x0001e2000c101524 */
[----:B------:R-:W-:Y:S05]  /*3c70*/  BRA `(.L_x_99) ;  /* 0x0000000800907947 */ /* 0x000fea0003800000 */
.L_x_38:
[----:B------:R-:W-:Y:S01]  /*3c80*/  ISETP.GT.AND P0, PT, R3, 0x1, PT ;  /* 0x000000010300780c */ /* 0x000fe20003f04270 */
[----:B------:R-:W-:Y:S01]  /*3c90*/  ULDC.64 UR4, c[0x0][0x5c0] ;  /* 0x0001700000047ab9 */ /* 0x000fe20000000a00 */
[-C--:B------:R-:W-:Y:S01]  /*3ca0*/  FMUL R24, R24, R58.reuse ;  /* 0x0000003a18187220 */ /* 0x080fe20000400000 */
[-C--:B------:R-:W-:Y:S01]  /*3cb0*/  FMUL R25, R25, R58.reuse ;  /* 0x0000003a19197220 */ /* 0x080fe20000400000 */
[----:B------:R-:W-:Y:S01]  /*3cc0*/  ISETP.GT.AND P3, PT, R0, RZ, P0 ;  /* 0x000000ff0000720c */ /* 0x000fe20000764270 */
[-C--:B------:R-:W-:Y:S01]  /*3cd0*/  FMUL R26, R26, R58.reuse ;  /* 0x0000003a1a1a7220 */ /* 0x080fe20000400000 */
[----:B------:R-:W-:Y:S01]  /*3ce0*/  LEA R4, P4, R70, UR4, 0x1 ;  /* 0x0000000446047c11 */ /* 0x000fe2000f8808ff */
[----:B------:R-:W-:Y:S01]  /*3cf0*/  FMUL R27, R27, R58 ;  /* 0x0000003a1b1b7220 */ /* 0x000fe20000400000 */
[----:B------:R-:W-:Y:S01]  /*3d00*/  F2FP.F16.F32.PACK_AB R24, RZ, R24 ;  /* 0x00000018ff18723e */ /* 0x000fe200000000ff */
[-C--:B------:R-:W-:Y:S01]  /*3d10*/  FMUL R28, R28, R58.reuse ;  /* 0x0000003a1c1c7220 */ /* 0x080fe20000400000 */
[----:B------:R-:W-:Y:S01]  /*3d20*/  LEA.HI.X R5, R70, UR5, R7, 0x1, P4 ;  /* 0x0000000546057c11 */ /* 0x000fe2000a0f0c07 */
[-C--:B------:R-:W-:Y:S01]  /*3d30*/  FMUL R29, R29, R58.reuse ;  /* 0x0000003a1d1d7220 */ /* 0x080fe20000400000 */
[----:B------:R-:W-:Y:S01]  /*3d40*/  F2FP.F16.F32.PACK_AB R25, RZ, R25 ;  /* 0x00000019ff19723e */ /* 0x000fe200000000ff */
[-C--:B------:R-:W-:Y:S01]  /*3d50*/  FMUL R30, R30, R58.reuse ;  /* 0x0000003a1e1e7220 */ /* 0x080fe20000400000 */
[----:B------:R-:W-:Y:S01]  /*3d60*/  SHF.L.U64.HI R77, R76, 0x4, R77 ;  /* 0x000000044c4d7819 */ /* 0x000fe2000001024d */
[----:B------:R-:W-:Y:S01]  /*3d70*/  @P1 STG.E.U16 desc[UR36][R4.64], R24 ;  /* 0x0000001804001986 */ /* 0x000fe2000c101524 */
[----:B------:R-:W-:Y:S01]  /*3d80*/  ISETP.GT.AND P1, PT, R3, 0x8, PT ;  /* 0x000000080300780c */ /* 0x000fe20003f24270 */
[----:B------:R-:W-:Y:S01]  /*3d90*/  FMUL R31, R31, R58 ;  /* 0x0000003a1f1f7220 */ /* 0x000fe20000400000 */
[----:B------:R-:W-:Y:S01]  /*3da0*/  ISETP.GT.AND P4, PT, R0, 0x8, P0 ;  /* 0x000000080000780c */ /* 0x000fe20000784270 */
[----:B------:R-:W-:Y:S01]  /*3db0*/  @P3 STG.E.U16 desc[UR36][R4.64+0x2], R25 ;  /* 0x0000021904003986 */ /* 0x000fe2000c101524 */
[----:B------:R-:W-:Y:S01]  /*3dc0*/  LEA R6, P3, R76, R4, 0x4 ;  /* 0x000000044c067211 */ /* 0x000fe200078620ff */
[-C--:B------:R-:W-:Y:S01]  /*3dd0*/  FMUL R32, R32, R58.reuse ;  /* 0x0000003a20207220 */ /* 0x080fe20000400000 */
[C---:B------:R-:W-:Y:S01]  /*3de0*/  ISETP.GT.AND P2, PT, R0.reuse, 0x8, P2 ;  /* 0x000000080000780c */ /* 0x040fe20001744270 */
[-C--:B------:R-:W-:Y:S01]  /*3df0*/  FMUL R33, R33, R58.reuse ;  /* 0x0000003a21217220 */ /* 0x080fe20000400000 */
[----:B------:R-:W-:Y:S01]  /*3e00*/  ISETP.GT.AND P0, PT, R3, 0x9, PT ;  /* 0x000000090300780c */ /* 0x000fe20003f04270 */
[----:B------:R-:W-:Y:S01]  /*3e10*/  IMAD.X R7, R77, 0x1, R5, P3 ;  /* 0x000000014d077824 */ /* 0x000fe200018e0605 */
[----:B------:R-:W-:Y:S01]  /*3e20*/  ISETP.GT.AND P5, PT, R0, RZ, P1 ;  /* 0x000000ff0000720c */ /* 0x000fe20000fa4270 */
[-C--:B------:R-:W-:Y:S01]  /*3e30*/  FMUL R34, R34, R58.reuse ;  /* 0x0000003a22227220 */ /* 0x080fe20000400000 */
[----:B------:R-:W-:Y:S01]  /*3e40*/  ISETP.GT.AND P3, PT, R0, RZ, P0 ;  /* 0x000000ff0000720c */ /* 0x000fe20000764270 */
[----:B------:R-:W-:Y:S01]  /*3e50*/  FMUL R35, R35, R58 ;  /* 0x0000003a23237220 */ /* 0x000fe20000400000 */
[----:B------:R-:W-:Y:S01]  /*3e60*/  F2FP.F16.F32.PACK_AB R26, RZ, R26 ;  /* 0x0000001aff1a723e */ /* 0x000fe200000000ff */
[-C--:B------:R-:W-:Y:S01]  /*3e70*/  FMUL R36, R36, R58.reuse ;  /* 0x0000003a24247220 */ /* 0x080fe20000400000 */
[----:B------:R-:W-:Y:S01]  /*3e80*/  F2FP.F16.F32.PACK_AB R27, RZ, R27 ;  /* 0x0000001bff1b723e */ /* 0x000fe200000000ff */
[----:B------:R-:W-:Y:S01]  /*3e90*/  FMUL R37, R37, R58 ;  /* 0x0000003a25257220 */ /* 0x000fe20000400000 */
[----:B------:R-:W-:Y:S01]  /*3ea0*/  F2FP.F16.F32.PACK_AB R28, RZ, R28 ;  /* 0x0000001cff1c723e */ /* 0x000fe200000000ff */
[----:B------:R-:W-:Y:S01]  /*3eb0*/  @P2 STG.E.U16 desc[UR36][R6.64], R26 ;  /* 0x0000001a06002986 */ /* 0x000fe2000c101524 */
[----:B------:R-:W-:Y:S01]  /*3ec0*/  F2FP.F16.F32.PACK_AB R29, RZ, R29 ;  /* 0x0000001dff1d723e */ /* 0x000fe200000000ff */
[-C--:B------:R-:W-:Y:S01]  /*3ed0*/  FMUL R38, R38, R58.reuse ;  /* 0x0000003a26267220 */ /* 0x080fe20000400000 */
[C---:B------:R-:W-:Y:S01]  /*3ee0*/  ISETP.GT.AND P2, PT, R0.reuse, 0x8, P1 ;  /* 0x000000080000780c */ /* 0x040fe20000f44270 */
[----:B------:R-:W-:Y:S01]  /*3ef0*/  @P4 STG.E.U16 desc[UR36][R6.64+0x2], R27 ;  /* 0x0000021b06004986 */ /* 0x000fe2000c101524 */
[----:B------:R-:W-:Y:S01]  /*3f00*/  ISETP.GT.AND P1, PT, R3, 0x10, PT ;  /* 0x000000100300780c */ /* 0x000fe20003f24270 */
[----:B------:R-:W-:Y:S01]  /*3f10*/  FMUL R39, R39, R58 ;  /* 0x0000003a27277220 */ /* 0x000fe20000400000 */
[----:B------:R-:W-:Y:S01]  /*3f20*/  F2FP.F16.F32.PACK_AB R30, RZ, R30 ;  /* 0x0000001eff1e723e */ /* 0x000fe200000000ff */
[----:B------:R-:W-:Y:S01]  /*3f30*/  @P5 STG.E.U16 desc[UR36][R4.64+0x10], R28 ;  /* 0x0000101c04005986 */ /* 0x000fe2000c101524 */
[----:B------:R-:W-:Y:S01]  /*3f40*/  ISETP.GT.AND P4, PT, R0, RZ, P1 ;  /* 0x000000ff0000720c */ /* 0x000fe20000f84270 */
[-C--:B------:R-:W-:Y:S01]  /*3f50*/  FMUL R40, R40, R58.reuse ;  /* 0x0000003a28287220 */ /* 0x080fe20000400000 */
[----:B------:R-:W-:Y:S01]  /*3f60*/  F2FP.F16.F32.PACK_AB R31, RZ, R31 ;  /* 0x0000001fff1f723e */ /* 0x000fe200000000ff */
[----:B------:R-:W-:Y:S01]  /*3f70*/  @P3 STG.E.U16 desc[UR36][R4.64+0x12], R29 ;  /* 0x0000121d04003986 */ /* 0x000fe2000c101524 */
[----:B------:R-:W-:Y:S01]  /*3f80*/  ISETP.GT.AND P3, PT, R0, 0x8, P0 ;  /* 0x000000080000780c */ /* 0x000fe20000764270 */
[----:B------:R-:W-:Y:S01]  /*3f90*/  FMUL R41, R41, R58 ;  /* 0x0000003a29297220 */ /* 0x000fe20000400000 */
[----:B------:R-:W-:Y:S01]  /*3fa0*/  ISETP.GT.AND P0, PT, R3, 0x11, PT ;  /* 0x000000110300780c */ /* 0x000fe20003f04270 */
[----:B------:R-:W-:Y:S01]  /*3fb0*/  @P2 STG.E.U16 desc[UR36][R6.64+0x10], R30 ;  /* 0x0000101e06002986 */ /* 0x000fe2000c101524 */
[----:B------:R-:W-:Y:S01]  /*3fc0*/  F2FP.F16.F32.PACK_AB R32, RZ, R32 ;  /* 0x00000020ff20723e */ /* 0x000fe200000000ff */
[-C--:B------:R-:W-:Y:S01]  /*3fd0*/  FMUL R42, R42, R58.reuse ;  /* 0x0000003a2a2a7220 */ /* 0x080fe20000400000 */
[C---:B------:R-:W-:Y:S01]  /*3fe0*/  ISETP.GT.AND P5, PT, R0.reuse, RZ, P0 ;  /* 0x000000ff0000720c */ /* 0x040fe200007a4270 */
[-C--:B------:R-:W-:Y:S01]  /*3ff0*/  FMUL R43, R43, R58.reuse ;  /* 0x0000003a2b2b7220 */ /* 0x080fe20000400000 */
[----:B------:R-:W-:Y:S01]  /*4000*/  ISETP.GT.AND P2, PT, R0, 0x8, P1 ;  /* 0x000000080000780c */ /* 0x000fe20000f44270 */
[-C--:B------:R-:W-:Y:S01]  /*4010*/  FMUL R44, R44, R58.reuse ;  /* 0x0000003a2c2c7220 */ /* 0x080fe20000400000 */
[----:B------:R-:W-:Y:S01]  /*4020*/  ISETP.GT.AND P1, PT, R3, 0x18, PT ;  /* 0x000000180300780c */ /* 0x000fe20003f24270 */
[-C--:B------:R-:W-:Y:S01]  /*4030*/  FMUL R45, R45, R58.reuse ;  /* 0x0000003a2d2d7220 */ /* 0x080fe20000400000 */
[----:B------:R-:W-:Y:S01]  /*4040*/  F2FP.F16.F32.PACK_AB R33, RZ, R33 ;  /* 0x00000021ff21723e */ /* 0x000fe200000000ff */
[----:B------:R-:W-:Y:S01]  /*4050*/  @P3 STG.E.U16 desc[UR36][R6.64+0x12], R31 ;  /* 0x0000121f06003986 */ /* 0x000fe2000c101524 */
[----:B------:R-:W-:Y:S01]  /*4060*/  ISETP.GT.AND P3, PT, R0, 0x8, P0 ;  /* 0x000000080000780c */ /* 0x000fe20000764270 */
[-C--:B------:R-:W-:Y:S01]  /*4070*/  FMUL R46, R46, R58.reuse ;  /* 0x0000003a2e2e7220 */ /* 0x080fe20000400000 */
[----:B------:R-:W-:Y:S01]  /*4080*/  ISETP.GT.AND P0, PT, R3, 0x19, PT ;  /* 0x000000190300780c */ /* 0x000fe20003f04270 */
[----:B------:R-:W-:Y:S01]  /*4090*/  @P4 STG.E.U16 desc[UR36][R4.64+0x20], R32 ;  /* 0x0000202004004986 */ /* 0x000fe2000c101524 */
[C---:B------:R-:W-:Y:S01]  /*40a0*/  ISETP.GT.AND P4, PT, R0.reuse, RZ, P1 ;  /* 0x000000ff0000720c */ /* 0x040fe20000f84270 */
[----:B------:R-:W-:Y:S01]  /*40b0*/  FMUL R47, R47, R58 ;  /* 0x0000003a2f2f7220 */ /* 0x000fe20000400000 */
[----:B------:R-:W-:Y:S01]  /*40c0*/  F2FP.F16.F32.PACK_AB R34, RZ, R34 ;  /* 0x00000022ff22723e */ /* 0x000fe200000000ff */
[----:B------:R-:W-:Y:S01]  /*40d0*/  @P5 STG.E.U16 desc[UR36][R4.64+0x22], R33 ;  /* 0x0000222104005986 */ /* 0x000fe2000c101524 */
[----:B------:R-:W-:Y:S01]  /*40e0*/  ISETP.GT.AND P5, PT, R0, RZ, P0 ;  /* 0x000000ff0000720c */ /* 0x000fe200007a4270 */
[----:B------:R-:W-:Y:S01]  /*40f0*/  FMUL R48, R48, R58 ;  /* 0x0000003a30307220 */ /* 0x000fe20000400000 */
[----:B------:R-:W-:Y:S01]  /*4100*/  F2FP.F16.F32.PACK_AB R35, RZ, R35 ;  /* 0x00000023ff23723e */ /* 0x000fe200000000ff */
[----:B------:R-:W-:Y:S01]  /*4110*/  @P2 STG.E.U16 desc[UR36][R6.64+0x20], R34 ;  /* 0x0000202206002986 */ /* 0x000fe2000c101524 */
[----:B------:R-:W-:Y:S01]  /*4120*/  F2FP.F16.F32.PACK_AB R36, RZ, R36 ;  /* 0x00000024ff24723e */ /* 0x000fe200000000ff */
[-C--:B------:R-:W-:Y:S01]  /*4130*/  FMUL R49, R49, R58.reuse ;  /* 0x0000003a31317220 */ /* 0x080fe20000400000 */
[----:B------:R-:W-:Y:S01]  /*4140*/  ISETP.GT.AND P2, PT, R0, 0x8, P1 ;  /* 0x000000080000780c */ /* 0x000fe20000f44270 */
[----:B------:R-:W-:Y:S01]  /*4150*/  @P3 STG.E.U16 desc[UR36][R6.64+0x22], R35 ;  /* 0x0000222306003986 */ /* 0x000fe2000c101524 */
[----:B------:R-:W-:Y:S01]  /*4160*/  ISETP.GT.AND P1, PT, R3, 0x20, PT ;  /* 0x000000200300780c */ /* 0x000fe20003f24270 */
[-C--:B------:R-:W-:Y:S01]  /*4170*/  FMUL R50, R50, R58.reuse ;  /* 0x0000003a32327220 */ /* 0x080fe20000400000 */
[----:B------:R-:W-:Y:S01]  /*4180*/  F2FP.F16.F32.PACK_AB R37, RZ, R37 ;  /* 0x00000025ff25723e */ /* 0x000fe200000000ff */
[----:B------:R-:W-:Y:S01]  /*4190*/  @P4 STG.E.U16 desc[UR36][R4.64+0x30], R36 ;  /* 0x0000302404004986 */ /* 0x000fe2000c101524 */
[C---:B------:R-:W-:Y:S01]  /*41a0*/  ISETP.GT.AND P3, PT, R0.reuse, 0x8, P0 ;  /* 0x000000080000780c */ /* 0x040fe20000764270 */
[-C--:B------:R-:W-:Y:S01]  /*41b0*/  FMUL R51, R51, R58.reuse ;  /* 0x0000003a33337220 */ /* 0x080fe20000400000 */
[----:B------:R-:W-:Y:S01]  /*41c0*/  ISETP.GT.AND P0, PT, R3, 0x21, PT ;  /* 0x000000210300780c */ /* 0x000fe20003f04270 */
[----:B------:R-:W-:Y:S01]  /*41d0*/  @P5 STG.E.U16 desc[UR36][R4.64+0x32], R37 ;  /* 0x0000322504005986 */ /* 0x000fe2000c101524 */
        /* <DEDUP_REMOVED lines=10> */
[----:B------:R-:W-:-:S02]  /*4280*/  F2FP.F16.F32.PACK_AB R41, RZ, R41 ;  /* 0x00000029ff29723e */ /* 0x000fc400000000ff */
[C---:B------:R-:W-:Y:S01]  /*4290*/  ISETP.GT.AND P1, PT, R0.reuse, 0x8, P1 ;  /* 0x000000080000780c */ /* 0x040fe20000f24270 */
[----:B------:R-:W-:Y:S01]  /*42a0*/  @P3 STG.E.U16 desc[UR36][R6.64+0x32], R39 ;  /* 0x0000322706003986 */ /* 0x000fe2000c101524 */
[C---:B------:R-:W-:Y:S02]  /*42b0*/  ISETP.GT.AND P2, PT, R0.reuse, 0x8, P0 ;  /* 0x000000080000780c */ /* 0x040fe40000744270 */
[C---:B------:R-:W-:Y:S01]  /*42c0*/  ISETP.GT.AND P0, PT, R3.reuse, 0x29, PT ;  /* 0x000000290300780c */ /* 0x040fe20003f04270 */
[----:B------:R-:W-:Y:S01]  /*42d0*/  @P4 STG.E.U16 desc[UR36][R4.64+0x40], R40 ;  /* 0x0000402804004986 */ /* 0x000fe2000c101524 */
[----:B------:R-:W-:Y:S02]  /*42e0*/  ISETP.GT.AND P4, PT, R3, 0x28, PT ;  /* 0x000000280300780c */ /* 0x000fe40003f84270 */
[----:B------:R-:W-:Y:S01]  /*42f0*/  F2FP.F16.F32.PACK_AB R42, RZ, R42 ;  /* 0x0000002aff2a723e */ /* 0x000fe200000000ff */
[----:B------:R-:W-:Y:S01]  /*4300*/  @P5 STG.E.U16 desc[UR36][R4.64+0x42], R41 ;  /* 0x0000422904005986 */ /* 0x000fe2000c101524 */
[----:B------:R-:W-:-:S02]  /*4310*/  ISETP.GT.AND P5, PT, R0, RZ, P4 ;  /* 0x000000ff0000720c */ /* 0x000fc400027a4270 */
[C---:B------:R-:W-:Y:S01]  /*4320*/  ISETP.GT.AND P3, PT, R0.reuse, RZ, P0 ;  /* 0x000000ff0000720c */ /* 0x040fe20000764270 */
[----:B------:R-:W-:Y:S01]  /*4330*/  @P1 STG.E.U16 desc[UR36][R6.64+0x40], R42 ;  /* 0x0000402a06001986 */ /* 0x000fe2000c101524 */
[----:B------:R-:W-:Y:S02]  /*4340*/  F2FP.F16.F32.PACK_AB R43, RZ, R43 ;  /* 0x0000002bff2b723e */ /* 0x000fe400000000ff */
[----:B------:R-:W-:Y:S02]  /*4350*/  F2FP.F16.F32.PACK_AB R44, RZ, R44 ;  /* 0x0000002cff2c723e */ /* 0x000fe400000000ff */
[C---:B------:R-:W-:Y:S01]  /*4360*/  ISETP.GT.AND P4, PT, R0.reuse, 0x8, P4 ;  /* 0x000000080000780c */ /* 0x040fe20002784270 */
[----:B------:R-:W-:Y:S01]  /*4370*/  @P2 STG.E.U16 desc[UR36][R6.64+0x42], R43 ;  /* 0x0000422b06002986 */ /* 0x000fe2000c101524 */
[----:B------:R-:W-:Y:S02]  /*4380*/  F2FP.F16.F32.PACK_AB R45, RZ, R45 ;  /* 0x0000002dff2d723e */ /* 0x000fe400000000ff */
[----:B------:R-:W-:Y:S01]  /*4390*/  ISETP.GT.AND P2, PT, R3, 0x31, PT ;  /* 0x000000310300780c */ /* 0x000fe20003f44270 */
[----:B------:R-:W-:Y:S01]  /*43a0*/  @P5 STG.E.U16 desc[UR36][R4.64+0x50], R44 ;  /* 0x0000502c04005986 */ /* 0x000fe2000c101524 */
[----:B------:R-:W-:-:S02]  /*43b0*/  ISETP.GT.AND P5, PT, R0, 0x8, P0 ;  /* 0x000000080000780c */ /* 0x000fc400007a4270 */
[C---:B------:R-:W-:Y:S01]  /*43c0*/  ISETP.GT.AND P1, PT, R3.reuse, 0x38, PT ;  /* 0x000000380300780c */ /* 0x040fe20003f24270 */
[----:B------:R-:W-:Y:S01]  /*43d0*/  @P3 STG.E.U16 desc[UR36][R4.64+0x52], R45 ;  /* 0x0000522d04003986 */ /* 0x000fe2000c101524 */
[C---:B------:R-:W-:Y:S02]  /*43e0*/  ISETP.GT.AND P3, PT, R3.reuse, 0x30, PT ;  /* 0x000000300300780c */ /* 0x040fe40003f64270 */
[----:B------:R-:W-:Y:S01]  /*43f0*/  ISETP.GT.AND P0, PT, R3, 0x39, PT ;  /* 0x000000390300780c */ /* 0x000fe20003f04270 */
[----:B------:R-:W-:Y:S01]  /*4400*/  @P4 IMAD.MOV.U32 R2, RZ, RZ, R6 ;  /* 0x000000ffff024224 */ /* 0x000fe200078e0006 */
[----:B------:R-:W-:Y:S01]  /*4410*/  F2FP.F16.F32.PACK_AB R46, RZ, R46 ;  /* 0x0000002eff2e723e */ /* 0x000fe200000000ff */
[----:B------:R-:W-:Y:S01]  /*4420*/  @P4 IMAD.MOV.U32 R3, RZ, RZ, R7 ;  /* 0x000000ffff034224 */ /* 0x000fe200078e0007 */
[----:B------:R-:W-:Y:S02]  /*4430*/  F2FP.F16.F32.PACK_AB R47, RZ, R47 ;  /* 0x0000002fff2f723e */ /* 0x000fe400000000ff */
[----:B------:R-:W-:-:S02]  /*4440*/  F2FP.F16.F32.PACK_AB R48, RZ, R48 ;  /* 0x00000030ff30723e */ /* 0x000fc400000000ff */
[----:B------:R1:W-:Y:S01]  /*4450*/  @P4 STG.E.U16 desc[UR36][R2.64+0x50], R46 ;  /* 0x0000502e02004986 */ /* 0x0003e2000c101524 */
[C---:B------:R-:W-:Y:S02]  /*4460*/  ISETP.GT.AND P4, PT, R0.reuse, RZ, P2 ;  /* 0x000000ff0000720c */ /* 0x040fe40001784270 */
[----:B------:R-:W-:Y:S02]  /*4470*/  F2FP.F16.F32.PACK_AB R49, RZ, R49 ;  /* 0x00000031ff31723e */ /* 0x000fe400000000ff */
[----:B------:R-:W-:Y:S02]  /*4480*/  ISETP.GT.AND P2, PT, R0, 0x8, P2 ;  /* 0x000000080000780c */ /* 0x000fe40001744270 */
[----:B------:R-:W-:Y:S02]  /*4490*/  F2FP.F16.F32.PACK_AB R50, RZ, R50 ;  /* 0x00000032ff32723e */ /* 0x000fe400000000ff */
[----:B------:R-:W-:Y:S02]  /*44a0*/  F2FP.F16.F32.PACK_AB R51, RZ, R51 ;  /* 0x00000033ff33723e */ /* 0x000fe400000000ff */
[----:B------:R-:W-:Y:S01]  /*44b0*/  F2FP.F16.F32.PACK_AB R52, RZ, R52 ;  /* 0x00000034ff34723e */ /* 0x000fe200000000ff */
[----:B-1----:R-:W-:Y:S01]  /*44c0*/  @P5 IMAD.MOV.U32 R2, RZ, RZ, R6 ;  /* 0x000000ffff025224 */ /* 0x002fe200078e0006 */
[----:B------:R-:W-:Y:S01]  /*44d0*/  F2FP.F16.F32.PACK_AB R53, RZ, R53 ;  /* 0x00000035ff35723e */ /* 0x000fe200000000ff */
[----:B------:R-:W-:Y:S01]  /*44e0*/  @P5 IMAD.MOV.U32 R3, RZ, RZ, R7 ;  /* 0x000000ffff035224 */ /* 0x000fe200078e0007 */
[----:B------:R-:W-:-:S02]  /*44f0*/  F2FP.F16.F32.PACK_AB R54, RZ, R54 ;  /* 0x00000036ff36723e */ /* 0x000fc400000000ff */
[----:B------:R-:W-:Y:S02]  /*4500*/  F2FP.F16.F32.PACK_AB R55, RZ, R55 ;  /* 0x00000037ff37723e */ /* 0x000fe400000000ff */
[----:B------:R1:W-:Y:S01]  /*4510*/  @P5 STG.E.U16 desc[UR36][R2.64+0x52], R47 ;  /* 0x0000522f02005986 */ /* 0x0003e2000c101524 */
[C---:B------:R-:W-:Y:S02]  /*4520*/  ISETP.GT.AND P5, PT, R0.reuse, RZ, P3 ;  /* 0x000000ff0000720c */ /* 0x040fe40001fa4270 */
[----:B------:R-:W-:-:S11]  /*4530*/  ISETP.GT.AND P3, PT, R0, 0x8, P3 ;  /* 0x000000080000780c */ /* 0x000fd60001f64270 */
[----:B-1----:R-:W-:Y:S02]  /*4540*/  @P5 IMAD.MOV.U32 R2, RZ, RZ, R4 ;  /* 0x000000ffff025224 */ /* 0x002fe400078e0004 */
[----:B------:R-:W-:-:S05]  /*4550*/  @P5 IMAD.MOV.U32 R3, RZ, RZ, R5 ;  /* 0x000000ffff035224 */ /* 0x000fca00078e0005 */
[----:B------:R1:W-:Y:S01]  /*4560*/  @P5 STG.E.U16 desc[UR36][R2.64+0x60], R48 ;  /* 0x0000603002005986 */ /* 0x0003e2000c101524 */
[C---:B------:R-:W-:Y:S02]  /*4570*/  ISETP.GT.AND P5, PT, R0.reuse, RZ, P0 ;  /* 0x000000ff0000720c */ /* 0x040fe400007a4270 */
[----:B------:R-:W-:Y:S01]  /*4580*/  ISETP.GT.AND P0, PT, R0, 0x8, P0 ;  /* 0x000000080000780c */ /* 0x000fe20000704270 */
[----:B-1----:R-:W-:Y:S02]  /*4590*/  @P4 IMAD.MOV.U32 R2, RZ, RZ, R4 ;  /* 0x000000ffff024224 */ /* 0x002fe400078e0004 */
[----:B------:R-:W-:-:S05]  /*45a0*/  @P4 IMAD.MOV.U32 R3, RZ, RZ, R5 ;  /* 0x000000ffff034224 */ /* 0x000fca00078e0005 */
[----:B------:R1:W-:Y:S01]  /*45b0*/  @P4 STG.E.U16 desc[UR36][R2.64+0x62], R49 ;  /* 0x0000623102004986 */ /* 0x0003e2000c101524 */
[C---:B------:R-:W-:Y:S02]  /*45c0*/  ISETP.GT.AND P4, PT, R0.reuse, RZ, P1 ;  /* 0x000000ff0000720c */ /* 0x040fe40000f84270 */
[----:B------:R-:W-:Y:S01]  /*45d0*/  ISETP.GT.AND P1, PT, R0, 0x8, P1 ;  /* 0x000000080000780c */ /* 0x000fe20000f24270 */
[----:B-1----:R-:W-:Y:S02]  /*45e0*/  @P3 IMAD.MOV.U32 R2, RZ, RZ, R6 ;  /* 0x000000ffff023224 */ /* 0x002fe400078e0006 */
[----:B------:R-:W-:-:S05]  /*45f0*/  @P3 IMAD.MOV.U32 R3, RZ, RZ, R7 ;  /* 0x000000ffff033224 */ /* 0x000fca00078e0007 */
[----:B------:R1:W-:Y:S02]  /*4600*/  @P3 STG.E.U16 desc[UR36][R2.64+0x60], R50 ;  /* 0x0000603202003986 */ /* 0x0003e4000c101524 */
[----:B-1----:R-:W-:Y:S02]  /*4610*/  @P2 IMAD.MOV.U32 R2, RZ, RZ, R6 ;  /* 0x000000ffff022224 */ /* 0x002fe400078e0006 */
[----:B------:R-:W-:-:S05]  /*4620*/  @P2 IMAD.MOV.U32 R3, RZ, RZ, R7 ;  /* 0x000000ffff032224 */ /* 0x000fca00078e0007 */
[----:B------:R1:W-:Y:S02]  /*4630*/  @P2 STG.E.U16 desc[UR36][R2.64+0x62], R51 ;  /* 0x0000623302002986 */ /* 0x0003e4000c101524 */
[----:B-1----:R-:W-:Y:S02]  /*4640*/  @P4 IMAD.MOV.U32 R2, RZ, RZ, R4 ;  /* 0x000000ffff024224 */ /* 0x002fe400078e0004 */
[----:B------:R-:W-:-:S05]  /*4650*/  @P4 IMAD.MOV.U32 R3, RZ, RZ, R5 ;  /* 0x000000ffff034224 */ /* 0x000fca00078e0005 */
[----:B------:R1:W-:Y:S04]  /*4660*/  @P4 STG.E.U16 desc[UR36][R2.64+0x70], R52 ;  /* 0x0000703402004986 */ /* 0x0003e8000c101524 */
[----:B------:R2:W-:Y:S01]  /*4670*/  @P5 STG.E.U16 desc[UR36][R4.64+0x72], R53 ;  /* 0x0000723504005986 */ /* 0x0005e2000c101524 */
[----:B-1----:R-:W-:Y:S02]  /*4680*/  @P1 IMAD.MOV.U32 R2, RZ, RZ, R6 ;  /* 0x000000ffff021224 */ /* 0x002fe400078e0006 */
[----:B------:R-:W-:-:S05]  /*4690*/  @P1 IMAD.MOV.U32 R3, RZ, RZ, R7 ;  /* 0x000000ffff031224 */ /* 0x000fca00078e0007 */
[----:B------:R2:W-:Y:S04]  /*46a0*/  @P1 STG.E.U16 desc[UR36][R2.64+0x70], R54 ;  /* 0x0000703602001986 */ /* 0x0005e8000c101524 */
[----:B------:R2:W-:Y:S02]  /*46b0*/  @P0 STG.E.U16 desc[UR36][R6.64+0x72], R55 ;  /* 0x0000723706000986 */ /* 0x0005e4000c101524 */
.L_x_99:
[----:B------:R-:W-:Y:S05]  /*46c0*/  BSYNC B0 ;  /* 0x0000000000007941 */ /* 0x000fea0003800000 */
.L_x_37:
[----:B0-2---:R-:W2:Y:S01]  /*46d0*/  LDL.64 R2, [R1] ;  /* 0x0000000001027983 */ /* 0x005ea20000100a00 */
[----:B------:R-:W-:Y:S01]  /*46e0*/  ULDC.64 UR4, c[0x0][0x650] ;  /* 0x0001940000047ab9 */ /* 0x000fe20000000a00 */
[----:B------:R0:W-:Y:S01]  /*46f0*/  SYNCS.ARRIVE.TRANS64.A1T0 RZ, [R66+UR47], RZ ;  /* 0x000000ff42ff79a7 */ /* 0x0001e2000810002f */
[----:B------:R-:W-:Y:S01]  /*4700*/  PRMT R0, RZ, 0x7610, R0 ;  /* 0x00007610ff007816 */ /* 0x000fe20000000000 */
[----:B-----5:R-:W-:Y:S02]  /*4710*/  IMAD.MOV.U32 R19, RZ, RZ, -0x1 ;  /* 0xffffffffff137424 */ /* 0x020fe400078e00ff */
[----:B------:R-:W-:Y:S01]  /*4720*/  IMAD.MOV.U32 R22, RZ, RZ, -0x1 ;  /* 0xffffffffff167424 */ /* 0x000fe200078e00ff */
[----:B--2---:R-:W-:-:S04]  /*4730*/  LEA R18, P0, R2, R18, 0x1 ;  /* 0x0000001202127211 */ /* 0x004fc800078008ff */
[----:B------:R-:W-:Y:S01]  /*4740*/  LEA.HI.X R17, R2, R17, R23, 0x1, P0 ;  /* 0x0000001102117211 */ /* 0x000fe200000f0c17 */
[----:B------:R-:W-:Y:S01]  /*4750*/  IMAD.MOV.U32 R2, RZ, RZ, -0x1 ;  /* 0xffffffffff027424 */ /* 0x000fe200078e00ff */
[----:B------:R-:W-:-:S04]  /*4760*/  ISETP.GE.U32.AND P0, PT, R18, UR4, PT ;  /* 0x0000000412007c0c */ /* 0x000fc8000bf06070 */
[----:B------:R-:W-:-:S13]  /*4770*/  ISETP.GE.U32.AND.EX P0, PT, R17, UR5, PT, P0 ;  /* 0x0000000511007c0c */ /* 0x000fda000bf06100 */
[----:B0-----:R-:W-:Y:S05]  /*4780*/  @P0 BRA `(.L_x_100) ;  /* 0x0000000400700947 */ /* 0x001fea0003800000 */
[----:B-1----:R-:W0:Y:S01]  /*4790*/  S2R R10, SR_CTAID.X ;  /* 0x00000000000a7919 */ /* 0x002e220000002500 */
[----:B---34-:R-:W1:Y:S01]  /*47a0*/  LDC.64 R8, c[0x0][0x628] ;  /* 0x00018a00ff087b82 */ /* 0x018e620000000a00 */
[----:B------:R-:W-:Y:S01]  /*47b0*/  ULDC UR4, c[0x0][0x150] ;  /* 0x0000540000047ab9 */ /* 0x000fe20000000800 */
[----:B------:R-:W-:Y:S01]  /*47c0*/  IMAD.MOV.U32 R6, RZ, RZ, R18 ;  /* 0x000000ffff067224 */ /* 0x000fe200078e0012 */
[----:B------:R-:W2:Y:S01]  /*47d0*/  S2R R20, SR_CTAID.Y ;  /* 0x0000000000147919 */ /* 0x000ea20000002600 */
[----:B------:R-:W-:-:S04]  /*47e0*/  IMAD.MOV.U32 R7, RZ, RZ, R17 ;  /* 0x000000ffff077224 */ /* 0x000fc800078e0011 */
[----:B------:R-:W3:Y:S08]  /*47f0*/  LDC R15, c[0x0][0x144] ;  /* 0x00005100ff0f7b82 */ /* 0x000ef00000000800 */
[----:B------:R-:W4:Y:S08]  /*4800*/  LDC R0, c[0x0][0x630] ;  /* 0x00018c00ff007b82 */ /* 0x000f300000000800 */
[----:B------:R-:W2:Y:S01]  /*4810*/  LDC.64 R12, c[0x0][0x620] ;  /* 0x00018800ff0c7b82 */ /* 0x000ea20000000a00 */
[----:B-1----:R-:W-:-:S04]  /*4820*/  ISETP.NE.U32.AND P0, PT, R8, RZ, PT ;  /* 0x000000ff0800720c */ /* 0x002fc80003f05070 */
[----:B------:R-:W-:Y:S02]  /*4830*/  ISETP.NE.AND.EX P0, PT, R9, RZ, PT, P0 ;  /* 0x000000ff0900720c */ /* 0x000fe40003f05300 */
[----:B0-----:R-:W-:-:S05]  /*4840*/  I2FP.F32.U32 R2, R10 ;  /* 0x0000000a00027245 */ /* 0x001fca0000201000 */
[----:B------:R-:W-:-:S04]  /*4850*/  FMUL R2, R2, UR4 ;  /* 0x0000000402027c20 */ /* 0x000fc80008400000 */
[----:B------:R0:W1:Y:S02]  /*4860*/  F2I.U32.TRUNC.NTZ R14, R2 ;  /* 0x00000002000e7305 */ /* 0x000064000020f000 */
[----:B---34-:R-:W-:Y:S05]  /*4870*/  @!P0 BRA `(.L_x_101) ;  /* 0x0000000000288947 */ /* 0x018fea0003800000 */
[----:B------:R-:W3:Y:S02]  /*4880*/  LDC R3, c[0x0][0x634] ;  /* 0x00018d00ff037b82 */ /* 0x000ee40000000800 */
[----:B---3--:R-:W-:-:S05]  /*4890*/  IADD3 R7, P0, R18, R3, RZ ;  /* 0x0000000312077210 */ /* 0x008fca0007f1e0ff */
[----:B------:R-:W-:-:S04]  /*48a0*/  IMAD.X R11, RZ, RZ, R17, P0 ;  /* 0x000000ffff0b7224 */ /* 0x000fc800000e0611 */
[----:B0-----:R-:W-:-:S04]  /*48b0*/  IMAD.WIDE.U32 R2, R11, R8, RZ ;  /* 0x000000080b027225 */ /* 0x001fc800078e00ff */
[----:B------:R-:W-:-:S04]  /*48c0*/  IMAD.WIDE.U32 R4, P0, R7, R9, R2 ;  /* 0x0000000907047225 */ /* 0x000fc80007800002 */
[----:B------:R-:W-:-:S04]  /*48d0*/  IMAD.WIDE.U32 R2, R7, R8, RZ ;  /* 0x0000000807027225 */ /* 0x000fc800078e00ff */
[----:B------:R-:W-:Y:S01]  /*48e0*/  IMAD.X R7, RZ, RZ, RZ, P0 ;  /* 0x000000ffff077224 */ /* 0x000fe200000e06ff */
[----:B------:R-:W-:Y:S01]  /*48f0*/  IADD3 RZ, P0, R3, R4, RZ ;  /* 0x0000000403ff7210 */ /* 0x000fe20007f1e0ff */
[----:B------:R-:W-:-:S04]  /*4900*/  IMAD.MOV.U32 R6, RZ, RZ, R5 ;  /* 0x000000ffff067224 */ /* 0x000fc800078e0005 */
[----:B------:R-:W-:-:S08]  /*4910*/  IMAD.WIDE.U32.X R6, R11, R9, R6, P0 ;  /* 0x000000090b067225 */ /* 0x000fd000000e0406 */
.L_x_101:
[----:B------:R-:W3:Y:S01]  /*4920*/  LDC.64 R26, c[0x0][0x640] ;  /* 0x00019000ff1a7b82 */ /* 0x000ee20000000a00 */
[-C--:B------:R-:W-:Y:S01]  /*4930*/  SHF.R.U64 R11, R6, R0.reuse, R7 ;  /* 0x00000000060b7219 */ /* 0x080fe20000001207 */
[----:B------:R-:W-:Y:S01]  /*4940*/  IMAD.MOV.U32 R19, RZ, RZ, R17 ;  /* 0x000000ffff137224 */ /* 0x000fe200078e0011 */
[----:B------:R-:W-:Y:S01]  /*4950*/  SHF.R.U32.HI R0, RZ, R0, R7 ;  /* 0x00000000ff007219 */ /* 0x000fe20000011607 */
[----:B-1----:R-:W-:Y:S01]  /*4960*/  IMAD.MOV R14, RZ, RZ, -R14 ;  /* 0x000000ffff0e7224 */ /* 0x002fe200078e0a0e */
[----:B------:R-:W-:Y:S01]  /*4970*/  IADD3 R5, P0, RZ, -R11, RZ ;  /* 0x8000000bff057210 */ /* 0x000fe20007f1e0ff */
[----:B------:R-:W-:Y:S01]  /*4980*/  ULDC UR4, c[0x0][0x154] ;  /* 0x0000550000047ab9 */ /* 0x000fe20000000800 */
[----:B------:R-:W-:Y:S01]  /*4990*/  IMAD.MOV.U32 R7, RZ, RZ, 0x1 ;  /* 0x00000001ff077424 */ /* 0x000fe200078e00ff */
[----:B------:R-:W1:Y:S01]  /*49a0*/  LDC R4, c[0x0][0x618] ;  /* 0x00018600ff047b82 */ /* 0x000e620000000800 */
[----:B------:R-:W-:Y:S02]  /*49b0*/  IMAD R22, R15, R14, R10 ;  /* 0x0000000e0f167224 */ /* 0x000fe400078e020a */
[----:B------:R-:W-:-:S04]  /*49c0*/  IMAD.X R3, RZ, RZ, ~R0, P0 ;  /* 0x000000ffff037224 */ /* 0x000fc800000e0e00 */
[-C--:B--2---:R-:W-:Y:S01]  /*49d0*/  IMAD R0, R3, R12.reuse, RZ ;  /* 0x0000000c03007224 */ /* 0x084fe200078e02ff */
[----:B------:R-:W2:Y:S01]  /*49e0*/  LDC R6, c[0x0][0x608] ;  /* 0x00018200ff067b82 */ /* 0x000ea20000000800 */
[----:B0-----:R-:W-:-:S04]  /*49f0*/  IMAD.WIDE.U32 R2, R5, R12, R18 ;  /* 0x0000000c05027225 */ /* 0x001fc800078e0012 */
[----:B------:R-:W-:Y:S01]  /*4a00*/  IMAD R5, R5, R13, R0 ;  /* 0x0000000d05057224 */ /* 0x000fe200078e0200 */
[----:B------:R-:W-:Y:S02]  /*4a10*/  I2FP.F32.U32 R0, R20 ;  /* 0x0000001400007245 */ /* 0x000fe40000201000 */
[----:B------:R-:W0:Y:S01]  /*4a20*/  LDC R24, c[0x0][0x658] ;  /* 0x00019600ff187b82 */ /* 0x000e220000000800 */
[----:B------:R-:W-:Y:S01]  /*4a30*/  IMAD.IADD R3, R3, 0x1, R5 ;  /* 0x0000000103037824 */ /* 0x000fe200078e0205 */
[----:B---3--:R-:W-:Y:S01]  /*4a40*/  ISETP.NE.U32.AND P0, PT, R26, RZ, PT ;  /* 0x000000ff1a00720c */ /* 0x008fe20003f05070 */
[----:B------:R-:W-:Y:S01]  /*4a50*/  FMUL R0, R0, UR4 ;  /* 0x0000000400007c20 */ /* 0x000fe20008400000 */
[----:B------:R-:W-:Y:S02]  /*4a60*/  IMAD.MOV.U32 R5, RZ, RZ, -0x1 ;  /* 0xffffffffff057424 */ /* 0x000fe400078e00ff */
[----:B------:R-:W-:Y:S01]  /*4a70*/  ISETP.NE.AND.EX P0, PT, R27, RZ, PT, P0 ;  /* 0x000000ff1b00720c */ /* 0x000fe20003f05300 */
[----:B------:R3:W4:Y:S01]  /*4a80*/  F2I.U32.TRUNC.NTZ R12, R0 ;  /* 0x00000000000c7305 */ /* 0x000722000020f000 */
[----:B------:R-:W3:Y:S01]  /*4a90*/  LDC R15, c[0x0][0x148] ;  /* 0x00005200ff0f7b82 */ /* 0x000ee20000000800 */
[----:B-1----:R-:W-:-:S02]  /*4aa0*/  SHF.R.U64 R10, R2, R4, R3 ;  /* 0x00000004020a7219 */ /* 0x002fc40000001203 */
[----:B------:R-:W-:-:S05]  /*4ab0*/  SHF.R.U32.HI R3, RZ, R4, R3 ;  /* 0x00000004ff037219 */ /* 0x000fca0000011603 */
[----:B------:R-:W1:Y:S01]  /*4ac0*/  LDC R14, c[0x0][0x600] ;  /* 0x00018000ff0e7b82 */ /* 0x000e620000000800 */
[-CC-:B--2---:R-:W-:Y:S02]  /*4ad0*/  SHF.R.U64 R8, R10, R6.reuse, R3.reuse ;  /* 0x000000060a087219 */ /* 0x184fe40000001203 */
[----:B------:R-:W-:-:S05]  /*4ae0*/  SHF.R.U32.HI R3, RZ, R6, R3 ;  /* 0x00000006ff037219 */ /* 0x000fca0000011603 */
[----:B------:R-:W2:Y:S01]  /*4af0*/  LDC R21, c[0x0][0x648] ;  /* 0x00019200ff157b82 */ /* 0x000ea20000000800 */
[-CC-:B0-----:R-:W-:Y:S02]  /*4b00*/  SHF.R.U64 R13, R8, R24.reuse, R3.reuse ;  /* 0x00000018080d7219 */ /* 0x181fe40000001203 */
[-C--:B------:R-:W-:Y:S02]  /*4b10*/  SHF.L.U32 R5, R5, R24.reuse, RZ ;  /* 0x0000001805057219 */ /* 0x080fe400000006ff */
[-C--:B------:R-:W-:Y:S01]  /*4b20*/  SHF.R.U32.HI R3, RZ, R24.reuse, R3 ;  /* 0x00000018ff037219 */ /* 0x080fe20000011603 */
[----:B------:R-:W-:Y:S01]  /*4b30*/  IMAD.MOV.U32 R2, RZ, RZ, R13 ;  /* 0x000000ffff027224 */ /* 0x000fe200078e000d */
[----:B------:R-:W-:Y:S01]  /*4b40*/  SHF.L.U32 R24, R7, R24, RZ ;  /* 0x0000001807187219 */ /* 0x000fe200000006ff */
[----:B------:R-:W0:Y:S01]  /*4b50*/  LDC R25, c[0x0][0x638] ;  /* 0x00018e00ff197b82 */ /* 0x000e220000000800 */
[----:B------:R-:W-:-:S07]  /*4b60*/  LOP3.LUT R19, RZ, R5, RZ, 0x33, !PT ;  /* 0x00000005ff137212 */ /* 0x000fce00078e33ff */
[----:B------:R-:W0:Y:S01]  /*4b70*/  LDC R28, c[0x0][0x610] ;  /* 0x00018400ff1c7b82 */ /* 0x000e220000000800 */
[----:B----4-:R-:W-:Y:S05]  /*4b80*/  @!P0 BRA `(.L_x_102) ;  /* 0x0000000000288947 */ /* 0x010fea0003800000 */
[----:B---3--:R-:W3:Y:S02]  /*4b90*/  LDC R0, c[0x0][0x64c] ;  /* 0x00019300ff007b82 */ /* 0x008ee40000000800 */
[----:B---3--:R-:W-:-:S05]  /*4ba0*/  IADD3 R7, P0, R13, R0, RZ ;  /* 0x000000000d077210 */ /* 0x008fca0007f1e0ff */
        /* <DEDUP_REMOVED lines=8> */
.L_x_102:
[----:B------:R-:W4:Y:S01]  /*4c30*/  LDC R4, c[0x0][0x65c] ;  /* 0x00019700ff047b82 */ /* 0x000f220000000800 */
[----:B--23--:R-:W-:Y:S01]  /*4c40*/  SHF.R.U64 R0, R2, R21, R3 ;  /* 0x0000001502007219 */ /* 0x00cfe20000001203 */
[----:B-1----:R-:W-:Y:S01]  /*4c50*/  VIADD R3, R14, 0xffffffff ;  /* 0xffffffff0e037836 */ /* 0x002fe20000000000 */
[----:B------:R-:W-:Y:S01]  /*4c60*/  LOP3.LUT R19, R8, R19, RZ, 0xc0, !PT ;  /* 0x0000001308137212 */ /* 0x000fe200078ec0ff */
[----:B------:R-:W-:Y:S02]  /*4c70*/  IMAD.MOV R12, RZ, RZ, -R12 ;  /* 0x000000ffff0c7224 */ /* 0x000fe400078e0a0c */
[----:B------:R-:W-:Y:S01]  /*4c80*/  IMAD.MOV R2, RZ, RZ, -R0 ;  /* 0x000000ffff027224 */ /* 0x000fe200078e0a00 */
[----:B------:R-:W-:Y:S01]  /*4c90*/  LOP3.LUT R3, R10, R3, RZ, 0xc0, !PT ;  /* 0x000000030a037212 */ /* 0x000fe200078ec0ff */
[----:B------:R-:W-:Y:S02]  /*4ca0*/  IMAD R19, R24, R0, R19 ;  /* 0x0000000018137224 */ /* 0x000fe400078e0213 */
[----:B0-----:R-:W-:-:S04]  /*4cb0*/  IMAD R0, R2, R25, R13 ;  /* 0x0000001902007224 */ /* 0x001fc800078e020d */
[----:B------:R-:W-:Y:S01]  /*4cc0*/  IMAD R2, R0, R14, R3 ;  /* 0x0000000e00027224 */ /* 0x000fe200078e0203 */
[----:B----4-:R-:W-:Y:S01]  /*4cd0*/  ISETP.NE.AND P0, PT, R4, 0x1, PT ;  /* 0x000000010400780c */ /* 0x010fe20003f05270 */
[----:B------:R-:W-:-:S05]  /*4ce0*/  IMAD.MOV.U32 R4, RZ, RZ, 0x1 ;  /* 0x00000001ff047424 */ /* 0x000fca00078e00ff */
[----:B------:R-:W-:-:S07]  /*4cf0*/  PRMT R0, R4, 0x7610, R0 ;  /* 0x0000761004007816 */ /* 0x000fce0000000000 */
[----:B------:R-:W-:-:S04]  /*4d00*/  @P0 IMAD R22, R15, R12, R20 ;  /* 0x0000000c0f160224 */ /* 0x000fc800078e0214 */
[----:B------:R-:W-:-:S05]  /*4d10*/  IMAD R19, R19, R28, R22 ;  /* 0x0000001c13137224 */ /* 0x000fca00078e0216 */
[----:B------:R-:W-:Y:S02]  /*4d20*/  SEL R22, R2, R19, !P0 ;  /* 0x0000001302167207 */ /* 0x000fe40004000000 */
[----:B------:R-:W-:Y:S01]  /*4d30*/  SEL R19, R19, R2, !P0 ;  /* 0x0000000213137207 */ /* 0x000fe20004000000 */
[----:B------:R-:W-:-:S07]  /*4d40*/  IMAD.MOV.U32 R2, RZ, RZ, R11 ;  /* 0x000000ffff027224 */ /* 0x000fce00078e000b */
.L_x_100:
[----:B------:R-:W-:Y:S02]  /*4d50*/  LOP3.LUT P0, RZ, R0, 0xff, RZ, 0xc0, !PT ;  /* 0x000000ff00ff7812 */ /* 0x000fe4000780c0ff */
[----:B------:R-:W-:-:S11]  /*4d60*/  LOP3.LUT R73, R73, 0x1, RZ, 0x3c, !PT ;  /* 0x0000000149497812 */ /* 0x000fd600078e3cff */
[----:B------:R-:W-:Y:S05]  /*4d70*/  @P0 BRA `(.L_x_103) ;  /* 0xffffffcc00300947 */ /* 0x000fea000383ffff */
[----:B------:R-:W-:Y:S05]  /*4d80*/  EXIT ;  /* 0x000000000000794d */ /* 0x000fea0003800000 */
.L_x_18:
[----:B------:R-:W-:-:S08]  /*4d90*/  ISETP.NE.AND P0, PT, R5, RZ, PT ;  /* 0x000000ff0500720c */ /* 0x000fd00003f05270 */
[----:B0-----:R-:W0:-:S00]  /*4da0*/  USETMAXREG.DEALLOC.CTAPOOL 0x28 ;  /* 0x00000028000079c8 */ /* 0x001e0000080e0500 */
[----:B------:R-:W-:Y:S05]  /*4db0*/  @P0 EXIT ;  /* 0x000000000000094d */ /* 0x000fea0003800000 */
[----:B0-----:R-:W-:Y:S01]  /*4dc0*/  LOP3.LUT P0, RZ, R8, 0xff, RZ, 0xc0, !PT ;  /* 0x000000ff08ff7812 */ /* 0x001fe2000780c0ff */
[----:B------:R-:W-:Y:S02]  /*4dd0*/  IMAD.MOV.U32 R0, RZ, RZ, 0x1 ;  /* 0x00000001ff007424 */ /* 0x000fe400078e00ff */
[----:B------:R-:W-:-:S10]  /*4de0*/  IMAD.MOV.U32 R6, RZ, RZ, RZ ;  /* 0x000000ffff067224 */ /* 0x000fd400078e00ff */
[----:B------:R-:W-:Y:S05]  /*4df0*/  @!P0 BRA `(.L_x_104) ;  /* 0x0000000c003c8947 */ /* 0x000fea0003800000 */
[----:B------:R-:W0:Y:S01]  /*4e00*/  S2R R8, SR_CgaCtaId ;  /* 0x0000000000087919 */ /* 0x000e220000008800 */
[----:B------:R-:W-:Y:S01]  /*4e10*/  LOP3.LUT P0, RZ, R4, 0x1f, RZ, 0xc0, !PT ;  /* 0x0000001f04ff7812 */ /* 0x000fe2000780c0ff */
[----:B------:R-:W-:Y:S01]  /*4e20*/  ULDC UR5, c[0x0][0x658] ;  /* 0x0001960000057ab9 */ /* 0x000fe20000000800 */
[----:B------:R-:W-:Y:S01]  /*4e30*/  UMOV UR6, 0xffffffff ;  /* 0xffffffff00067882 */ /* 0x000fe20000000000 */
[----:B------:R-:W-:Y:S01]  /*4e40*/  BSSY B0, `(.L_x_104) ;  /* 0x00000ca000007945 */ /* 0x000fe20003800000 */
[----:B------:R-:W-:Y:S01]  /*4e50*/  USHF.L.U32 UR6, UR6, UR5, URZ ;  /* 0x0000000506067299 */ /* 0x000fe2000800063f */
[C---:B------:R-:W-:Y:S01]  /*4e60*/  ISETP.NE.AND P2, PT, R3.reuse, RZ, PT ;  /* 0x000000ff0300720c */ /* 0x040fe20003f45270 */
[----:B------:R-:W-:Y:S01]  /*4e70*/  IMAD.MOV.U32 R9, RZ, RZ, 0x1 ;  /* 0x00000001ff097424 */ /* 0x000fe200078e00ff */
[----:B------:R-:W-:Y:S01]  /*4e80*/  ISETP.NE.OR P0, PT, R3, RZ, !P0 ;  /* 0x000000ff0300720c */ /* 0x000fe20004705670 */
[----:B------:R-:W-:Y:S01]  /*4e90*/  IMAD.MOV.U32 R0, RZ, RZ, 0x1 ;  /* 0x00000001ff007424 */ /* 0x000fe200078e00ff */
[----:B------:R-:W-:Y:S01]  /*4ea0*/  LOP3.LUT R7, R16, 0x2, RZ, 0xfc, !PT ;  /* 0x0000000210077812 */ /* 0x000fe200078efcff */
[----:B------:R-:W-:Y:S01]  /*4eb0*/  IMAD.MOV.U32 R6, RZ, RZ, RZ ;  /* 0x000000ffff067224 */ /* 0x000fe200078e00ff */
[----:B------:R-:W-:Y:S01]  /*4ec0*/  ULDC UR4, c[0x0][0x600] ;  /* 0x0001800000047ab9 */ /* 0x000fe20000000800 */
[----:B------:R-:W-:Y:S01]  /*4ed0*/  UMOV UR7, 0x1 ;  /* 0x0000000100077882 */ /* 0x000fe20000000000 */
[----:B------:R-:W-:-:S02]  /*4ee0*/  UIADD3 UR19, UR40, 0x1, URZ ;  /* 0x0000000128137890 */ /* 0x000fc4000fffe03f */
[----:B------:R-:W-:Y:S02]  /*4ef0*/  UIADD3 UR15, UR4, -0x1, URZ ;  /* 0xffffffff040f7890 */ /* 0x000fe4000fffe03f */
[----:B------:R-:W-:Y:S02]  /*4f00*/  USHF.L.U32 UR17, UR7, UR5, URZ ;  /* 0x0000000507117299 */ /* 0x000fe4000800063f */
[----:B------:R-:W-:Y:S01]  /*4f10*/  ULOP3.LUT UR16, URZ, UR6, URZ, 0x33, !UPT ;  /* 0x000000063f107292 */ /* 0x000fe2000f8e333f */
[----:B------:R-:W-:Y:S01]  /*4f20*/  ULDC.64 UR20, c[0x0][0x198] ;  /* 0x0000660000147ab9 */ /* 0x000fe20000000a00 */
[C---:B0-----:R-:W-:Y:S02]  /*4f30*/  IMAD.SHL.U32 R10, R8.reuse, 0x20, RZ ;  /* 0x00000020080a7824 */ /* 0x041fe400078e00ff */
[----:B------:R-:W-:-:S03]  /*4f40*/  IMAD.SHL.U32 R8, R8, 0x400, RZ ;  /* 0x0000040008087824 */ /* 0x000fc600078e00ff */
[----:B------:R-:W-:Y:S02]  /*4f50*/  LOP3.LUT R10, R10, 0x20, RZ, 0xc0, !PT ;  /* 0x000000200a0a7812 */ /* 0x000fe400078ec0ff */
[----:B------:R-:W-:-:S07]  /*4f60*/  LOP3.LUT R8, R8, 0x400, RZ, 0xc0, !PT ;  /* 0x0000040008087812 */ /* 0x000fce00078ec0ff */
.L_x_116:
[----:B------:R-:W-:-:S03]  /*4f70*/  UMOV UR4, 0xffffffff ;  /* 0xffffffff00047882 */ /* 0x000fc60000000000 */
[----:B------:R-:W-:Y:S05]  /*4f80*/  BRA.DIV UR4, `(.L_x_105) ;  /* 0x0000001e044c7947 */ /* 0x000fea000b800000 */
[----:B------:R-:W-:-:S13]  /*4f90*/  ELECT P6, URZ, PT ;  /* 0x00000000003f782f */ /* 0x000fda00038c0000 */
.L_x_153:
[----:B------:R-:W0:Y:S01]  /*4fa0*/  LDC R3, c[0x0][0x28c] ;  /* 0x0000a300ff037b82 */ /* 0x000e220000000800 */
[----:B------:R-:W-:Y:S01]  /*4fb0*/  BSSY B1, `(.L_x_106) ;  /* 0x0000039000017945 */ /* 0x000fe20003800000 */
[----:B0-----:R-:W-:-:S13]  /*4fc0*/  ISETP.LT.OR P6, PT, R3, 0x1, !P6 ;  /* 0x000000010300780c */ /* 0x001fda00077c1670 */
[----:B------:R-:W-:Y:S05]  /*4fd0*/  @P6 BRA `(.L_x_107) ;  /* 0x0000000000d86947 */ /* 0x000fea0003800000 */
[----:B------:R-:W-:Y:S02]  /*4fe0*/  IMAD R22, R22, 0x40, R10 ;  /* 0x0000004016167824 */ /* 0x000fe400078e020a */
[----:B------:R-:W-:Y:S02]  /*4ff0*/  IMAD.SHL.U32 R19, R19, 0x40, RZ ;  /* 0x0000004013137824 */ /* 0x000fe400078e00ff */
[----:B------:R-:W-:Y:S02]  /*5000*/  IMAD.MOV.U32 R14, RZ, RZ, RZ ;  /* 0x000000ffff0e7224 */ /* 0x000fe400078e00ff */
[----:B------:R-:W-:Y:S02]  /*5010*/  IMAD.U32 R15, RZ, RZ, UR19 ;  /* 0x00000013ff0f7e24 */ /* 0x000fe4000f8e00ff */
[----:B------:R-:W-:Y:S02]  /*5020*/  IMAD.MOV.U32 R3, RZ, RZ, R0 ;  /* 0x000000ffff037224 */ /* 0x000fe400078e0000 */
[----:B------:R-:W-:-:S07]  /*5030*/  IMAD.MOV.U32 R5, RZ, RZ, R6 ;  /* 0x000000ffff057224 */ /* 0x000fce00078e0006 */
.L_x_111:
[----:B------:R-:W0:Y:S01]  /*5040*/  S2R R11, SR_CgaCtaId ;  /* 0x00000000000b7919 */ /* 0x000e220000008800 */
[----:B------:R-:W-:-:S04]  /*5050*/  MOV R4, 0x400 ;  /* 0x0000040000047802 */ /* 0x000fc80000000f00 */
[----:B0-----:R-:W-:Y:S02]  /*5060*/  LEA R12, R11, R4, 0x18 ;  /* 0x000000040b0c7211 */ /* 0x001fe400078ec0ff */
[----:B------:R-:W-:Y:S01]  /*5070*/  SHF.L.U32 R4, R3, 0x1f, RZ ;  /* 0x0000001f03047819 */ /* 0x000fe200000006ff */
[----:B------:R-:W0:Y:S02]  /*5080*/  @!P2 LDC R11, c[0x0][0x500] ;  /* 0x00014000ff0bab82 */ /* 0x000e240000000800 */
[----:B------:R-:W-:-:S04]  /*5090*/  IMAD R13, R5, 0x8, R12 ;  /* 0x00000008050d7824 */ /* 0x000fc800078e020c */
[----:B------:R-:W1:Y:S02]  /*50a0*/  SYNCS.PHASECHK.TRANS64.TRYWAIT P1, [R13+URZ+0xe0], R4 ;  /* 0x0000e0040d0075a7 */ /* 0x000e64000802017f */
[----:B-1----:R-:W-:Y:S05]  /*50b0*/  @!P1 BRA `(.L_x_108) ;  /* 0x0000001c00209947 */ /* 0x002fea0003800000 */
.L_x_154:
[----:B-1----:R-:W-:Y:S01]  /*50c0*/  PRMT R4, R7, 0x9910, RZ ;  /* 0x0000991007047816 */ /* 0x002fe200000000ff */
[----:B0-----:R0:W-:Y:S03]  /*50d0*/  @!P2 SYNCS.ARRIVE.TRANS64 RZ, [R13+URZ], R11 ;  /* 0x0000000b0dffa9a7 */ /* 0x0011e6000800003f */
[----:B------:R-:W-:-:S13]  /*50e0*/  ISETP.NE.AND P1, PT, R4, 0x2, PT ;  /* 0x000000020400780c */ /* 0x000fda0003f25270 */
[----:B0-----:R-:W-:Y:S05]  /*50f0*/  @P1 BRA `(.L_x_109) ;  /* 0x0000000000041947 */ /* 0x001fea0003800000 */
[----:B------:R-:W-:Y:S01]  /*5100*/  BPT.TRAP 0x1 ;  /* 0x000000040000795c */ /* 0x000fe20000300000 */
.L_x_109:
[----:B------:R-:W-:Y:S05]  /*5110*/  @P0 BRA `(.L_x_110) ;  /* 0x0000000000040947 */ /* 0x000fea0003800000 */
[----:B------:R-:W-:Y:S01]  /*5120*/  BPT.TRAP 0x1 ;  /* 0x000000040000795c */ /* 0x000fe20000300000 */
.L_x_110:
[----:B------:R-:W-:Y:S01]  /*5130*/  IMAD R4, R5, 0x800, R8 ;  /* 0x0000080005047824 */ /* 0x000fe200078e0208 */
[----:B------:R-:W-:Y:S01]  /*5140*/  R2UR UR9, R13 ;  /* 0x000000000d0972ca */ /* 0x000fe200000e0000 */
[--C-:B------:R-:W-:Y:S01]  /*5150*/  IMAD R11, R5, 0x1000, R12.reuse ;  /* 0x00001000050b7824 */ /* 0x100fe200078e020c */
[----:B------:R-:W-:Y:S01]  /*5160*/  UIADD3 UR4, UP0, UR20, 0xf0, URZ ;  /* 0x000000f014047890 */ /* 0x000fe2000ff1e03f */
[----:B------:R-:W-:Y:S01]  /*5170*/  IMAD R4, R4, 0x2, R12 ;  /* 0x0000000204047824 */ /* 0x000fe200078e020c */
[----:B------:R-:W-:Y:S01]  /*5180*/  R2UR UR11, R19 ;  /* 0x00000000130b72ca */ /* 0x000fe200000e0000 */
[----:B------:R-:W-:Y:S01]  /*5190*/  VIADD R15, R15, 0xffffffff ;  /* 0xffffffff0f0f7836 */ /* 0x000fe20000000000 */
[----:B------:R-:W-:Y:S01]  /*51a0*/  R2UR UR5, R11 ;  /* 0x000000000b0572ca */ /* 0x000fe200000e0000 */
[----:B------:R-:W-:Y:S01]  /*51b0*/  UIADD3 UR22, UP1, UR20, 0x1f0, URZ ;  /* 0x000001f014167890 */ /* 0x000fe2000ff3e03f */
[----:B------:R-:W-:Y:S01]  /*51c0*/  R2UR UR8, R4 ;  /* 0x00000000040872ca */ /* 0x000fe200000e0000 */
[----:B------:R-:W-:Y:S01]  /*51d0*/  VIADD R5, R5, 0x1 ;  /* 0x0000000105057836 */ /* 0x000fe20000000000 */
[----:B------:R-:W-:Y:S01]  /*51e0*/  R2UR UR10, R14 ;  /* 0x000000000e0a72ca */ /* 0x000fe200000e0000 */
[----:B------:R-:W-:Y:S01]  /*51f0*/  UIADD3.X UR23, URZ, UR21, URZ, UP1, !UPT ;  /* 0x000000153f177290 */ /* 0x000fe20008ffe43f */
[----:B------:R-:W-:Y:S01]  /*5200*/  R2UR UR12, R2 ;  /* 0x00000000020c72ca */ /* 0x000fe200000e0000 */
[----:B------:R-:W-:Y:S01]  /*5210*/  UMOV UR6, 0x0 ;  /* 0x0000000000067882 */ /* 0x000fe20000000000 */
[----:B------:R-:W-:Y:S01]  /*5220*/  R2UR UR18, R22 ;  /* 0x00000000161272ca */ /* 0x000fe200000e0000 */
[----:B------:R-:W-:Y:S01]  /*5230*/  UMOV UR7, 0x10000000 ;  /* 0x1000000000077882 */ /* 0x000fe20000000000 */
[----:B------:R-:W-:Y:S01]  /*5240*/  ISETP.GT.AND P3, PT, R15, 0x1, PT ;  /* 0x000000010f00780c */ /* 0x000fe20003f64270 */
[----:B------:R-:W-:Y:S01]  /*5250*/  UMOV UR24, 0x30000 ;  /* 0x0003000000187882 */ /* 0x000fe20000000000 */
[C---:B------:R-:W-:Y:S01]  /*5260*/  ISETP.NE.AND P1, PT, R5.reuse, 0x1c, PT ;  /* 0x0000001c0500780c */ /* 0x040fe20003f25270 */
[----:B------:R-:W-:Y:S01]  /*5270*/  UIADD3 UR13, UR5, 0x300, URZ ;  /* 0x00000300050d7890 */ /* 0x000fe2000fffe03f */
[----:B------:R-:W-:Y:S01]  /*5280*/  VIADD R14, R14, 0x20 ;  /* 0x000000200e0e7836 */ /* 0x000fe20000000000 */
[----:B------:R-:W-:Y:S01]  /*5290*/  UIADD3.X UR5, URZ, UR21, URZ, UP0, !UPT ;  /* 0x000000153f057290 */ /* 0x000fe200087fe43f */
[----:B------:R-:W-:Y:S01]  /*52a0*/  SEL R4, RZ, 0x1, P1 ;  /* 0x00000001ff047807 */ /* 0x000fe20000800000 */
[----:B------:R-:W-:Y:S01]  /*52b0*/  UIADD3 UR14, UR8, 0x1c300, URZ ;  /* 0x0001c300080e7890 */ /* 0x000fe2000fffe03f */
[----:B------:R-:W-:-:S02]  /*52c0*/  SEL R5, R5, RZ, P1 ;  /* 0x000000ff05057207 */ /* 0x000fc40000800000 */
[----:B------:R-:W-:Y:S01]  /*52d0*/  UMOV UR8, UR13 ;  /* 0x0000000d00087c82 */ /* 0x000fe20008000000 */
[----:B------:R-:W-:-:S03]  /*52e0*/  LOP3.LUT R3, R3, R4, RZ, 0x3c, !PT ;  /* 0x0000000403037212 */ /* 0x000fc600078e3cff */
[----:B------:R0:W-:Y:S02]  /*52f0*/  UTMALDG.3D [UR8], [UR4], desc[UR6] ;  /* 0x00000608040075b4 */ /* 0x0001e40008011000 */
[----:B0-----:R-:W-:Y:S01]  /*5300*/  UMOV UR8, UR14 ;  /* 0x0000000e00087c82 */ /* 0x001fe20008000000 */
[----:B------:R-:W-:Y:S02]  /*5310*/  UMOV UR11, UR18 ;  /* 0x00000012000b7c82 */ /* 0x000fe40008000000 */
[----:B------:R0:W-:Y:S02]  /*5320*/  UTMALDG.3D.MULTICAST [UR8], [UR22], UR24, desc[UR6] ;  /* 0x00000608160073b4 */ /* 0x0001e40008011818 */
[----:B0-----:R-:W-:Y:S05]  /*5330*/  @P3 BRA `(.L_x_111) ;  /* 0xfffffffc00403947 */ /* 0x001fea000383ffff */
.L_x_107:
[----:B------:R-:W-:Y:S05]  /*5340*/  BSYNC B1 ;  /* 0x0000000000017941 */ /* 0x000fea0003800000 */
.L_x_106:
[----:B------:R-:W2:Y:S01]  /*5350*/  LDL.64 R12, [R1] ;  /* 0x00000000010c7983 */ /* 0x000ea20000100a00 */
[----:B------:R-:W-:Y:S01]  /*5360*/  LOP3.LUT P4, RZ, R9, 0xff, RZ, 0xc0, !PT ;  /* 0x000000ff09ff7812 */ /* 0x000fe2000788c0ff */
[----:B------:R-:W-:Y:S01]  /*5370*/  VIADD R9, R6, UR40 ;  /* 0x0000002806097c36 */ /* 0x000fe20008000000 */
[----:B------:R-:W-:Y:S01]  /*5380*/  ULDC.64 UR4, c[0x0][0x650] ;  /* 0x0001940000047ab9 */ /* 0x000fe20000000a00 */
[----:B------:R-:W-:Y:S01]  /*5390*/  IMAD.U32 R4, RZ, RZ, UR40 ;  /* 0x00000028ff047e24 */ /* 0x000fe2000f8e00ff */
[----:B------:R-:W-:Y:S01]  /*53a0*/  UISETP.GE.U32.AND UP0, UPT, UR40, 0x1c, UPT ;  /* 0x0000001c2800788c */ /* 0x000fe2000bf06070 */
[----:B------:R-:W-:Y:S01]  /*53b0*/  BSSY B1, `(.L_x_112) ;  /* 0x0000070000017945 */ /* 0x000fe20003800000 */
[----:B------:R-:W-:Y:S01]  /*53c0*/  ISETP.GT.U32.AND P1, PT, R9, 0x1b, PT ;  /* 0x0000001b0900780c */ /* 0x000fe20003f24070 */
[----:B------:R-:W-:Y:S02]  /*53d0*/  IMAD.MOV.U32 R19, RZ, RZ, -0x1 ;  /* 0xffffffffff137424 */ /* 0x000fe400078e00ff */
[----:B------:R-:W-:Y:S01]  /*53e0*/  IMAD.MOV.U32 R22, RZ, RZ, -0x1 ;  /* 0xffffffffff167424 */ /* 0x000fe200078e00ff */
[----:B------:R-:W-:-:S02]  /*53f0*/  ISETP.LT.U32.AND P1, PT, R4, 0x1c, P1 ;  /* 0x0000001c0400780c */ /* 0x000fc40000f21070 */
[----:B------:R-:W-:Y:S01]  /*5400*/  PLOP3.LUT P3, PT, PT, PT, UP0, 0x80, 0x0 ;  /* 0x000000000000781c */ /* 0x000fe20003f6f008 */
[----:B------:R-:W0:Y:S01]  /*5410*/  @P4 S2R R3, SR_CgaCtaId ;  /* 0x0000000000034919 */ /* 0x000e220000008800 */
[----:B------:R-:W-:Y:S02]  /*5420*/  @P4 MOV R2, 0x400 ;  /* 0x0000040000024802 */ /* 0x000fe40000000f00 */
[----:B------:R-:W-:-:S04]  /*5430*/  SEL R5, RZ, 0x1, !P1 ;  /* 0x00000001ff057807 */ /* 0x000fc80004800000 */
[----:B------:R-:W-:Y:S02]  /*5440*/  LOP3.LUT R0, R0, R5, RZ, 0x3c, !PT ;  /* 0x0000000500007212 */ /* 0x000fe400078e3cff */
[----:B0-----:R-:W-:-:S04]  /*5450*/  @P4 LEA R2, R3, R2, 0x18 ;  /* 0x0000000203024211 */ /* 0x001fc800078ec0ff */
[----:B------:R0:W-:Y:S02]  /*5460*/  @P4 SYNCS.ARRIVE.TRANS64.A1T0 RZ, [R2+URZ+0x1f8], RZ ;  /* 0x0001f8ff02ff49a7 */ /* 0x0001e4000810003f */
[----:B0-----:R-:W-:-:S05]  /*5470*/  SHF.R.U32.HI R2, RZ, 0x2, R9 ;  /* 0x00000002ff027819 */ /* 0x001fca0000011609 */
[----:B------:R-:W-:-:S04]  /*5480*/  IMAD.WIDE.U32 R2, R2, 0x24924925, RZ ;  /* 0x2492492502027825 */ /* 0x000fc800078e00ff */
[----:B------:R-:W-:Y:S01]  /*5490*/  IMAD R6, R3, -0x1c, R9 ;  /* 0xffffffe403067824 */ /* 0x000fe200078e0209 */
[--C-:B------:R-:W-:Y:S01]  /*54a0*/  @P3 LOP3.LUT R0, R0, 0x1, R3.reuse, 0x78, !PT ;  /* 0x0000000100003812 */ /* 0x100fe200078e7803 */
[----:B------:R-:W-:Y:S01]  /*54b0*/  IMAD.MOV.U32 R2, RZ, RZ, -0x1 ;  /* 0xffffffffff027424 */ /* 0x000fe200078e00ff */
[----:B------:R-:W-:Y:S02]  /*54c0*/  PRMT R3, RZ, 0x7610, R3 ;  /* 0x00007610ff037816 */ /* 0x000fe40000000003 */
[----:B------:R-:W-:Y:S02]  /*54d0*/  PRMT R9, RZ, 0x7610, R9 ;  /* 0x00007610ff097816 */ /* 0x000fe40000000009 */
[----:B--2---:R-:W-:-:S04]  /*54e0*/  IADD3 R18, P4, R18, R12, RZ ;  /* 0x0000000c12127210 */ /* 0x004fc80007f9e0ff */
[----:B------:R-:W-:Y:S01]  /*54f0*/  ISETP.GE.U32.AND P1, PT, R18, UR4, PT ;  /* 0x0000000412007c0c */ /* 0x000fe2000bf26070 */
[----:B------:R-:W-:-:S05]  /*5500*/  IMAD.X R17, R17, 0x1, R23, P4 ;  /* 0x0000000111117824 */ /* 0x000fca00020e0617 */
[----:B------:R-:W-:-:S13]  /*5510*/  ISETP.GE.U32.AND.EX P1, PT, R17, UR5, PT, P1 ;  /* 0x0000000511007c0c */ /* 0x000fda000bf26110 */
[----:B------:R-:W-:Y:S05]  /*5520*/  @P1 BRA `(.L_x_113) ;  /* 0x0000000400601947 */ /* 0x000fea0003800000 */
[----:B------:R-:W0:Y:S01]  /*5530*/  S2R R12, SR_CTAID.X ;  /* 0x00000000000c7919 */ /* 0x000e220000002500 */
[----:B------:R-:W-:Y:S01]  /*5540*/  ULDC.64 UR4, c[0x0][0x628] ;  /* 0x00018a0000047ab9 */ /* 0x000fe20000000a00 */
[----:B------:R-:W-:Y:S01]  /*5550*/  ULDC UR7, c[0x0][0x630] ;  /* 0x00018c0000077ab9 */ /* 0x000fe20000000800 */
[----:B------:R-:W-:Y:S01]  /*5560*/  ISETP.NE.U32.AND P1, PT, RZ, UR4, PT ;  /* 0x00000004ff007c0c */ /* 0x000fe2000bf25070 */
[----:B------:R-:W1:Y:S01]  /*5570*/  S2R R13, SR_CTAID.Y ;  /* 0x00000000000d7919 */ /* 0x000e620000002600 */
[----:B------:R-:W-:Y:S01]  /*5580*/  ULDC UR8, c[0x0][0x150] ;  /* 0x0000540000087ab9 */ /* 0x000fe20000000800 */
[----:B------:R-:W-:Y:S01]  /*5590*/  IMAD.MOV.U32 R2, RZ, RZ, R18 ;  /* 0x000000ffff027224 */ /* 0x000fe200078e0012 */
[----:B------:R-:W-:Y:S01]  /*55a0*/  ISETP.NE.AND.EX P1, PT, RZ, UR5, PT, P1 ;  /* 0x00000005ff007c0c */ /* 0x000fe2000bf25310 */
[----:B------:R-:W-:Y:S01]  /*55b0*/  IMAD.MOV.U32 R3, RZ, RZ, R17 ;  /* 0x000000ffff037224 */ /* 0x000fe200078e0011 */
[----:B0-----:R-:W-:-:S11]  /*55c0*/  I2FP.F32.U32 R14, R12 ;  /* 0x0000000c000e7245 */ /* 0x001fd60000201000 */
[----:B------:R-:W-:Y:S05]  /*55d0*/  @!P1 BRA `(.L_x_114) ;  /* 0x0000000000289947 */ /* 0x000fea0003800000 */
[----:B------:R-:W-:Y:S02]  /*55e0*/  ULDC UR6, c[0x0][0x634] ;  /* 0x00018d0000067ab9 */ /* 0x000fe40000000800 */
[----:B------:R-:W-:-:S05]  /*55f0*/  IADD3 R3, P1, R18, UR6, RZ ;  /* 0x0000000612037c10 */ /* 0x000fca000ff3e0ff */
[----:B------:R-:W-:-:S04]  /*5600*/  IMAD.X R11, RZ, RZ, R17, P1 ;  /* 0x000000ffff0b7224 */ /* 0x000fc800008e0611 */
[----:B------:R-:W-:-:S04]  /*5610*/  IMAD.WIDE.U32 R4, R11, UR4, RZ ;  /* 0x000000040b047c25 */ /* 0x000fc8000f8e00ff */
[----:B------:R-:W-:-:S04]  /*5620*/  IMAD.WIDE.U32 R4, P1, R3, UR5, R4 ;  /* 0x0000000503047c25 */ /* 0x000fc8000f820004 */
[----:B------:R-:W-:-:S04]  /*5630*/  IMAD.WIDE.U32 R2, R3, UR4, RZ ;  /* 0x0000000403027c25 */ /* 0x000fc8000f8e00ff */
[----:B------:R-:W-:Y:S01]  /*5640*/  IMAD.MOV.U32 R2, RZ, RZ, R5 ;  /* 0x000000ffff027224 */ /* 0x000fe200078e0005 */
[----:B------:R-:W-:Y:S01]  /*5650*/  IADD3 RZ, P3, R3, R4, RZ ;  /* 0x0000000403ff7210 */ /* 0x000fe20007f7e0ff */
[----:B------:R-:W-:-:S04]  /*5660*/  IMAD.X R3, RZ, RZ, RZ, P1 ;  /* 0x000000ffff037224 */ /* 0x000fc800008e06ff */
[----:B------:R-:W-:-:S08]  /*5670*/  IMAD.WIDE.U32.X R2, R11, UR5, R2, P3 ;  /* 0x000000050b027c25 */ /* 0x000fd000098e0402 */
.L_x_114:
[----:B------:R-:W0:Y:S01]  /*5680*/  LDC R21, c[0x0][0x65c] ;  /* 0x00019700ff157b82 */ /* 0x000e220000000800 */
[--C-:B------:R-:W-:Y:S01]  /*5690*/  SHF.R.U64 R11, R2, UR7, R3.reuse ;  /* 0x00000007020b7c19 */ /* 0x100fe20008001203 */
[----:B------:R-:W-:Y:S01]  /*56a0*/  FMUL R14, R14, UR8 ;  /* 0x000000080e0e7c20 */ /* 0x000fe20008400000 */
[----:B------:R-:W-:Y:S01]  /*56b0*/  SHF.R.U32.HI R2, RZ, UR7, R3 ;  /* 0x00000007ff027c19 */ /* 0x000fe20008011603 */
[----:B------:R-:W-:Y:S01]  /*56c0*/  ULDC UR6, c[0x0][0x154] ;  /* 0x0000550000067ab9 */ /* 0x000fe20000000800 */
[----:B------:R-:W-:Y:S01]  /*56d0*/  IADD3 R15, P1, RZ, -R11, RZ ;  /* 0x8000000bff0f7210 */ /* 0x000fe20007f3e0ff */
[----:B------:R-:W-:Y:S01]  /*56e0*/  ULDC.64 UR4, c[0x0][0x620] ;  /* 0x0001880000047ab9 */ /* 0x000fe20000000a00 */
[----:B-1----:R-:W-:Y:S01]  /*56f0*/  I2FP.F32.U32 R3, R13 ;  /* 0x0000000d00037245 */ /* 0x002fe20000201000 */
[----:B------:R-:W1:Y:S01]  /*5700*/  LDC R19, c[0x0][0x144] ;  /* 0x00005100ff137b82 */ /* 0x000e620000000800 */
[----:B------:R-:W2:Y:S01]  /*5710*/  F2I.U32.TRUNC.NTZ R14, R14 ;  /* 0x0000000e000e7305 */ /* 0x000ea2000020f000 */
[----:B------:R-:W-:-:S02]  /*5720*/  IMAD.X R2, RZ, RZ, ~R2, P1 ;  /* 0x000000ffff027224 */ /* 0x000fc400008e0e02 */
[----:B------:R-:W-:Y:S01]  /*5730*/  FMUL R4, R3, UR6 ;  /* 0x0000000603047c20 */ /* 0x000fe20008400000 */
[----:B------:R-:W-:Y:S01]  /*5740*/  IMAD.MOV.U32 R3, RZ, RZ, R17 ;  /* 0x000000ffff037224 */ /* 0x000fe200078e0011 */
[----:B------:R-:W-:Y:S01]  /*5750*/  ULDC.64 UR6, c[0x0][0x640] ;  /* 0x0001900000067ab9 */ /* 0x000fe20000000a00 */
[----:B------:R-:W-:Y:S01]  /*5760*/  IMAD R2, R2, UR4, RZ ;  /* 0x0000000402027c24 */ /* 0x000fe2000f8e02ff */
[----:B------:R-:W3:Y:S01]  /*5770*/  LDC R20, c[0x0][0x148] ;  /* 0x00005200ff147b82 */ /* 0x000ee20000000800 */
[----:B------:R-:W-:Y:S01]  /*5780*/  ISETP.NE.U32.AND P1, PT, RZ, UR6, PT ;  /* 0x00000006ff007c0c */ /* 0x000fe2000bf25070 */
[----:B------:R-:W4:Y:S01]  /*5790*/  F2I.U32.TRUNC.NTZ R4, R4 ;  /* 0x0000000400047305 */ /* 0x000f22000020f000 */
[----:B------:R-:W-:Y:S02]  /*57a0*/  IMAD R5, R15, UR5, R2 ;  /* 0x000000050f057c24 */ /* 0x000fe4000f8e0202 */
[----:B------:R-:W-:Y:S01]  /*57b0*/  IMAD.MOV.U32 R2, RZ, RZ, R18 ;  /* 0x000000ffff027224 */ /* 0x000fe200078e0012 */
[----:B------:R-:W-:-:S02]  /*57c0*/  ISETP.NE.AND.EX P1, PT, RZ, UR7, PT, P1 ;  /* 0x00000007ff007c0c */ /* 0x000fc4000bf25310 */
[----:B0-----:R-:W-:Y:S01]  /*57d0*/  ISETP.NE.AND P4, PT, R21, 0x1, PT ;  /* 0x000000011500780c */ /* 0x001fe20003f85270 */
[----:B------:R-:W-:Y:S01]  /*57e0*/  IMAD.WIDE.U32 R2, R15, UR4, R2 ;  /* 0x000000040f027c25 */ /* 0x000fe2000f8e0002 */
[----:B------:R-:W-:-:S03]  /*57f0*/  ULDC UR4, c[0x0][0x618] ;  /* 0x0001860000047ab9 */ /* 0x000fc60000000800 */
[----:B--2---:R-:W-:Y:S02]  /*5800*/  IMAD.MOV R14, RZ, RZ, -R14 ;  /* 0x000000ffff0e7224 */ /* 0x004fe400078e0a0e */
[----:B------:R-:W-:Y:S02]  /*5810*/  IMAD.IADD R3, R3, 0x1, R5 ;  /* 0x0000000103037824 */ /* 0x000fe400078e0205 */
[----:B-1----:R-:W-:-:S03]  /*5820*/  IMAD R12, R19, R14, R12 ;  /* 0x0000000e130c7224 */ /* 0x002fc600078e020c */
[--C-:B------:R-:W-:Y:S01]  /*5830*/  SHF.R.U64 R14, R2, UR4, R3.reuse ;  /* 0x00000004020e7c19 */ /* 0x100fe20008001203 */
[----:B----4-:R-:W-:Y:S01]  /*5840*/  IMAD.MOV R2, RZ, RZ, -R4 ;  /* 0x000000ffff027224 */ /* 0x010fe200078e0a04 */
[----:B------:R-:W-:Y:S01]  /*5850*/  SHF.R.U32.HI R3, RZ, UR4, R3 ;  /* 0x00000004ff037c19 */ /* 0x000fe20008011603 */
[----:B------:R-:W-:Y:S02]  /*5860*/  ULDC UR4, c[0x0][0x608] ;  /* 0x0001820000047ab9 */ /* 0x000fe40000000800 */
[----:B---3--:R-:W-:Y:S01]  /*5870*/  @P4 IMAD R12, R20, R2, R13 ;  /* 0x00000002140c4224 */ /* 0x008fe200078e020d */
[--C-:B------:R-:W-:Y:S02]  /*5880*/  SHF.R.U64 R19, R14, UR4, R3.reuse ;  /* 0x000000040e137c19 */ /* 0x100fe40008001203 */
[----:B------:R-:W-:Y:S01]  /*5890*/  SHF.R.U32.HI R2, RZ, UR4, R3 ;  /* 0x00000004ff027c19 */ /* 0x000fe20008011603 */
[----:B------:R-:W-:-:S03]  /*58a0*/  ULDC UR4, c[0x0][0x658] ;  /* 0x0001960000047ab9 */ /* 0x000fc60000000800 */
[--C-:B------:R-:W-:Y:S02]  /*58b0*/  SHF.R.U64 R13, R19, UR4, R2.reuse ;  /* 0x00000004130d7c19 */ /* 0x100fe40008001202 */
[----:B------:R-:W-:-:S03]  /*58c0*/  SHF.R.U32.HI R2, RZ, UR4, R2 ;  /* 0x00000004ff027c19 */ /* 0x000fc60008011602 */
[----:B------:R-:W-:Y:S02]  /*58d0*/  IMAD.MOV.U32 R4, RZ, RZ, R13 ;  /* 0x000000ffff047224 */ /* 0x000fe400078e000d */
[----:B------:R-:W-:Y:S01]  /*58e0*/  IMAD.MOV.U32 R3, RZ, RZ, R2 ;  /* 0x000000ffff037224 */ /* 0x000fe200078e0002 */
[----:B------:R-:W-:Y:S06]  /*58f0*/  @!P1 BRA `(.L_x_115) ;  /* 0x00000000002c9947 */ /* 0x000fec0003800000 */
        /* <DEDUP_REMOVED lines=9> */
[----:B------:R-:W-:-:S04]  /*5990*/  IMAD.WIDE.U32.X R2, R15, UR7, R2, P3 ;  /* 0x000000070f027c25 */ /* 0x000fc800098e0402 */
[----:B------:R-:W-:-:S07]  /*59a0*/  IMAD.MOV.U32 R4, RZ, RZ, R2 ;  /* 0x000000ffff047224 */ /* 0x000fce00078e0002 */
.L_x_115:
[----:B------:R-:W-:Y:S01]  /*59b0*/  ULDC UR4, c[0x0][0x648] ;  /* 0x0001920000047ab9 */ /* 0x000fe20000000800 */
[----:B------:R-:W-:Y:S01]  /*59c0*/  LOP3.LUT R2, R19, UR16, RZ, 0xc0, !PT ;  /* 0x0000001013027c12 */ /* 0x000fe2000f8ec0ff */
[----:B------:R-:W-:Y:S01]  /*59d0*/  ULDC UR5, c[0x0][0x610] ;  /* 0x0001840000057ab9 */ /* 0x000fe20000000800 */
[----:B------:R-:W-:Y:S01]  /*59e0*/  SHF.R.U64 R3, R4, UR4, R3 ;  /* 0x0000000404037c19 */ /* 0x000fe20008001203 */
[----:B------:R-:W-:Y:S01]  /*59f0*/  ULDC UR4, c[0x0][0x638] ;  /* 0x00018e0000047ab9 */ /* 0x000fe20000000800 */
[----:B------:R-:W-:-:S03]  /*5a00*/  LOP3.LUT R14, R14, UR15, RZ, 0xc0, !PT ;  /* 0x0000000f0e0e7c12 */ /* 0x000fc6000f8ec0ff */
[----:B------:R-:W-:Y:S02]  /*5a10*/  IMAD.MOV R4, RZ, RZ, -R3 ;  /* 0x000000ffff047224 */ /* 0x000fe400078e0a03 */
[----:B------:R-:W-:Y:S02]  /*5a20*/  IMAD R3, R3, UR17, R2 ;  /* 0x0000001103037c24 */ /* 0x000fe4000f8e0202 */
[----:B------:R-:W-:Y:S01]  /*5a30*/  IMAD R13, R4, UR4, R13 ;  /* 0x00000004040d7c24 */ /* 0x000fe2000f8e020d */
[----:B------:R-:W-:Y:S01]  /*5a40*/  ULDC UR4, c[0x0][0x600] ;  /* 0x0001800000047ab9 */ /* 0x000fe20000000800 */
[----:B------:R-:W-:Y:S02]  /*5a50*/  IMAD R12, R3, UR5, R12 ;  /* 0x00000005030c7c24 */ /* 0x000fe4000f8e020c */
[----:B------:R-:W-:Y:S02]  /*5a60*/  IMAD R13, R13, UR4, R14 ;  /* 0x000000040d0d7c24 */ /* 0x000fe4000f8e020e */
[----:B------:R-:W-:-:S02]  /*5a70*/  IMAD.MOV.U32 R3, RZ, RZ, 0x1 ;  /* 0x00000001ff037424 */ /* 0x000fc400078e00ff */
[----:B------:R-:W-:Y:S01]  /*5a80*/  IMAD.MOV.U32 R2, RZ, RZ, R11 ;  /* 0x000000ffff027224 */ /* 0x000fe200078e000b */
[----:B------:R-:W-:Y:S02]  /*5a90*/  SEL R22, R13, R12, !P4 ;  /* 0x0000000c0d167207 */ /* 0x000fe40006000000 */
[----:B------:R-:W-:-:S07]  /*5aa0*/  SEL R19, R12, R13, !P4 ;  /* 0x0000000d0c137207 */ /* 0x000fce0006000000 */
.L_x_113:
[----:B------:R-:W-:Y:S05]  /*5ab0*/  BSYNC B1 ;  /* 0x0000000000017941 */ /* 0x000fea0003800000 */
.L_x_112:
[----:B------:R-:W-:-:S13]  /*5ac0*/  LOP3.LUT P1, RZ, R3, 0xff, RZ, 0xc0, !PT ;  /* 0x000000ff03ff7812 */ /* 0x000fda000782c0ff */
[----:B------:R-:W-:Y:S05]  /*5ad0*/  @P1 BRA `(.L_x_116) ;  /* 0xfffffff400241947 */ /* 0x000fea000383ffff */
[----:B------:R-:W-:Y:S05]  /*5ae0*/  BSYNC B0 ;  /* 0x0000000000007941 */ /* 0x000fea0003800000 */
.L_x_104:
[----:B------:R-:W-:-:S03]  /*5af0*/  UMOV UR4, 0xffffffff ;  /* 0xffffffff00047882 */ /* 0x000fc60000000000 */
[----:B------:R-:W-:Y:S05]  /*5b00*/  BRA.DIV UR4, `(.L_x_117) ;  /* 0x0000001204a07947 */ /* 0x000fea000b800000 */
[----:B------:R-:W-:-:S13]  /*5b10*/  ELECT P6, URZ, PT ;  /* 0x00000000003f782f */ /* 0x000fda00038c0000 */
.L_x_157:
[----:B------:R-:W-:Y:S04]  /*5b20*/  BSSY B0, `(.L_x_118) ;  /* 0x0000103000007945 */ /* 0x000fe80003800000 */
[----:B------:R-:W-:Y:S05]  /*5b30*/  @!P6 BRA `(.L_x_119) ;  /* 0x000000100004e947 */ /* 0x000fea0003800000 */
[----:B------:R-:W-:-:S04]  /*5b40*/  LOP3.LUT R16, R16, 0x2, RZ, 0xfc, !PT ;  /* 0x0000000210107812 */ /* 0x000fc800078efcff */
[----:B------:R-:W-:-:S13]  /*5b50*/  ISETP.NE.AND P0, PT, R16, 0x3, PT ;  /* 0x000000031000780c */ /* 0x000fda0003f05270 */
[----:B------:R-:W-:Y:S05]  /*5b60*/  @!P0 BRA `(.L_x_120) ;  /* 0x0000000000048947 */ /* 0x000fea0003800000 */
[----:B------:R-:W-:Y:S01]  /*5b70*/  BPT.TRAP 0x1 ;  /* 0x000000040000795c */ /* 0x000fe20000300000 */
.L_x_120:
[----:B------:R-:W0:Y:S01]  /*5b80*/  S2R R3, SR_CgaCtaId ;  /* 0x0000000000037919 */ /* 0x000e220000008800 */
[----:B------:R-:W-:-:S04]  /*5b90*/  MOV R2, 0x400 ;  /* 0x0000040000027802 */ /* 0x000fc80000000f00 */
[----:B0-----:R-:W-:Y:S02]  /*5ba0*/  LEA R3, R3, R2, 0x18 ;  /* 0x0000000203037211 */ /* 0x001fe400078ec0ff */
[----:B------:R-:W-:-:S03]  /*5bb0*/  SHF.L.U32 R2, R0, 0x1f, RZ ;  /* 0x0000001f00027819 */ /* 0x000fc600000006ff */
[----:B------:R-:W-:-:S04]  /*5bc0*/  VIADD R3, R3, 0xe0 ;  /* 0x000000e003037836 */ /* 0x000fc80000000000 */
[C---:B------:R-:W-:Y:S02]  /*5bd0*/  IMAD R7, R6.reuse, 0x8, R3 ;  /* 0x0000000806077824 */ /* 0x040fe400078e0203 */
[----:B------:R-:W-:Y:S02]  /*5be0*/  VIADD R6, R6, 0x1 ;  /* 0x0000000106067836 */ /* 0x000fe40000000000 */
[----:B------:R-:W0:Y:S03]  /*5bf0*/  SYNCS.PHASECHK.TRANS64.TRYWAIT P0, [R7+URZ], R2 ;  /* 0x00000002070075a7 */ /* 0x000e26000800017f */
[----:B------:R-:W-:-:S04]  /*5c00*/  ISETP.NE.AND P1, PT, R6, 0x1c, PT ;  /* 0x0000001c0600780c */ /* 0x000fc80003f25270 */
[----:B------:R-:W-:Y:S02]  /*5c10*/  SEL R5, RZ, 0x1, P1 ;  /* 0x00000001ff057807 */ /* 0x000fe40000800000 */
[----:B------:R-:W-:Y:S02]  /*5c20*/  SEL R6, R6, RZ, P1 ;  /* 0x000000ff06067207 */ /* 0x000fe40000800000 */
[----:B------:R-:W-:-:S03]  /*5c30*/  LOP3.LUT R5, R0, R5, RZ, 0x3c, !PT ;  /* 0x0000000500057212 */ /* 0x000fc600078e3cff */
[----:B------:R-:W-:Y:S01]  /*5c40*/  IMAD R9, R6, 0x8, R3 ;  /* 0x0000000806097824 */ /* 0x000fe200078e0203 */
[----:B------:R-:W-:Y:S01]  /*5c50*/  SHF.L.U32 R4, R5, 0x1f, RZ ;  /* 0x0000001f05047819 */ /* 0x000fe200000006ff */
[----:B0-----:R-:W-:Y:S06]  /*5c60*/  @!P0 BRA `(.L_x_121) ;  /* 0x0000001000688947 */ /* 0x001fec0003800000 */
.L_x_158:
[----:B------:R-:W1:Y:S01]  /*5c70*/  SYNCS.PHASECHK.TRANS64.TRYWAIT P0, [R9+URZ], R4 ;  /* 0x00000004090075a7 */ /* 0x000e62000800017f */
[----:B------:R-:W-:-:S05]  /*5c80*/  VIADD R0, R6, 0x1 ;  /* 0x0000000106007836 */ /* 0x000fca0000000000 */
[----:B------:R-:W-:-:S04]  /*5c90*/  ISETP.NE.AND P1, PT, R0, 0x1c, PT ;  /* 0x0000001c0000780c */ /* 0x000fc80003f25270 */
[----:B0-----:R-:W-:Y:S02]  /*5ca0*/  SEL R2, RZ, 0x1, P1 ;  /* 0x00000001ff027807 */ /* 0x001fe40000800000 */
[----:B------:R-:W-:Y:S02]  /*5cb0*/  SEL R0, R0, RZ, P1 ;  /* 0x000000ff00007207 */ /* 0x000fe40000800000 */
[----:B------:R-:W-:-:S03]  /*5cc0*/  LOP3.LUT R7, R5, R2, RZ, 0x3c, !PT ;  /* 0x0000000205077212 */ /* 0x000fc600078e3cff */
[----:B------:R-:W-:Y:S01]  /*5cd0*/  IMAD R6, R0, 0x8, R3 ;  /* 0x0000000800067824 */ /* 0x000fe200078e0203 */
[----:B------:R-:W-:Y:S01]  /*5ce0*/  SHF.L.U32 R5, R7, 0x1f, RZ ;  /* 0x0000001f07057819 */ /* 0x000fe200000006ff */
[----:B-1----:R-:W-:Y:S06]  /*5cf0*/  @!P0 BRA `(.L_x_122) ;  /* 0x0000001000588947 */ /* 0x002fec0003800000 */
.L_x_159:
[----:B------:R-:W1:Y:S01]  /*5d00*/  SYNCS.PHASECHK.TRANS64.TRYWAIT P0, [R6+URZ], R5 ;  /* 0x00000005060075a7 */ /* 0x000e62000800017f */
[----:B------:R-:W-:-:S05]  /*5d10*/  VIADD R0, R0, 0x1 ;  /* 0x0000000100007836 */ /* 0x000fca0000000000 */
[----:B------:R-:W-:-:S04]  /*5d20*/  ISETP.NE.AND P1, PT, R0, 0x1c, PT ;  /* 0x0000001c0000780c */ /* 0x000fc80003f25270 */
[----:B------:R-:W-:Y:S02]  /*5d30*/  SEL R2, RZ, 0x1, P1 ;  /* 0x00000001ff027807 */ /* 0x000fe40000800000 */
[----:B------:R-:W-:Y:S02]  /*5d40*/  SEL R0, R0, RZ, P1 ;  /* 0x000000ff00007207 */ /* 0x000fe40000800000 */
[----:B------:R-:W-:-:S03]  /*5d50*/  LOP3.LUT R7, R7, R2, RZ, 0x3c, !PT ;  /* 0x0000000207077212 */ /* 0x000fc600078e3cff */
[----:B0-----:R-:W-:Y:S01]  /*5d60*/  IMAD R9, R0, 0x8, R3 ;  /* 0x0000000800097824 */ /* 0x001fe200078e0203 */
[----:B------:R-:W-:Y:S01]  /*5d70*/  SHF.L.U32 R4, R7, 0x1f, RZ ;  /* 0x0000001f07047819 */ /* 0x000fe200000006ff */
[----:B-1----:R-:W-:Y:S06]  /*5d80*/  @!P0 BRA `(.L_x_123) ;  /* 0x0000001000488947 */ /* 0x002fec0003800000 */
.L_x_160:
        /* <DEDUP_REMOVED lines=9> */
.L_x_161:
        /* <DEDUP_REMOVED lines=9> */
.L_x_162:
        /* <DEDUP_REMOVED lines=9> */
.L_x_163:
        /* <DEDUP_REMOVED lines=9> */
.L_x_164:
        /* <DEDUP_REMOVED lines=9> */
.L_x_165:
        /* <DEDUP_REMOVED lines=9> */
.L_x_166:
        /* <DEDUP_REMOVED lines=9> */
.L_x_167:
        /* <DEDUP_REMOVED lines=9> */
.L_x_168:
        /* <DEDUP_REMOVED lines=9> */
.L_x_169:
        /* <DEDUP_REMOVED lines=9> */
.L_x_170:
        /* <DEDUP_REMOVED lines=9> */
.L_x_171:
        /* <DEDUP_REMOVED lines=9> */
.L_x_172:
        /* <DEDUP_REMOVED lines=9> */
.L_x_173:
        /* <DEDUP_REMOVED lines=9> */
.L_x_174:
        /* <DEDUP_REMOVED lines=9> */
.L_x_175:
        /* <DEDUP_REMOVED lines=9> */
.L_x_176:
        /* <DEDUP_REMOVED lines=9> */
.L_x_177:
        /* <DEDUP_REMOVED lines=9> */
.L_x_178:
        /* <DEDUP_REMOVED lines=9> */
.L_x_179:
        /* <DEDUP_REMOVED lines=9> */
.L_x_180:
        /* <DEDUP_REMOVED lines=9> */
.L_x_181:
        /* <DEDUP_REMOVED lines=9> */
.L_x_182:
        /* <DEDUP_REMOVED lines=9> */
.L_x_183:
[----:B------:R-:W1:Y:S01]  /*6a80*/  SYNCS.PHASECHK.TRANS64.TRYWAIT P0, [R6+URZ], R5 ;  /* 0x00000005060075a7 */ /* 0x000e62000800017f */
[----:B------:R-:W-:-:S05]  /*6a90*/  VIADD R0, R0, 0x1 ;  /* 0x0000000100007836 */ /* 0x000fca0000000000 */
[----:B------:R-:W-:-:S04]  /*6aa0*/  ISETP.NE.AND P1, PT, R0, 0x1c, PT ;  /* 0x0000001c0000780c */ /* 0x000fc80003f25270 */
[----:B------:R-:W-:Y:S02]  /*6ab0*/  SEL R2, RZ, 0x1, P1 ;  /* 0x00000001ff027807 */ /* 0x000fe40000800000 */
[----:B------:R-:W-:Y:S02]  /*6ac0*/  SEL R0, R0, RZ, P1 ;  /* 0x000000ff00007207 */ /* 0x000fe40000800000 */
[----:B------:R-:W-:Y:S01]  /*6ad0*/  LOP3.LUT R2, R7, R2, RZ, 0x3c, !PT ;  /* 0x0000000207027212 */ /* 0x000fe200078e3cff */
[----:B-1----:R-:W-:Y:S06]  /*6ae0*/  @!P0 BRA `(.L_x_147) ;  /* 0x0000000800d08947 */ /* 0x002fec0003800000 */
.L_x_184:
[----:B------:R-:W-:Y:S01]  /*6af0*/  IMAD R3, R0, 0x8, R3 ;  /* 0x0000000800037824 */ /* 0x000fe200078e0203 */
[----:B------:R-:W-:-:S07]  /*6b00*/  SHF.L.U32 R0, R2, 0x1f, RZ ;  /* 0x0000001f02007819 */ /* 0x000fce00000006ff */
.L_x_148:
[----:B--2---:R2:W3:Y:S02]  /*6b10*/  SYNCS.PHASECHK.TRANS64.TRYWAIT P0, [R3+URZ], R0 ;  /* 0x00000000030075a7 */ /* 0x0044e4000800017f */
[----:B---3--:R-:W-:Y:S05]  /*6b20*/  @!P0 NANOSLEEP.SYNCS 0x989680 ;  /* 0x009896800000895d */ /* 0x008fea0003900000 */
[----:B------:R-:W3:Y:S02]  /*6b30*/  @!P0 SYNCS.PHASECHK.TRANS64 P0, [R3+URZ], R0 ;  /* 0x00000000030085a7 */ /* 0x000ee4000800007f */
[----:B---3--:R-:W-:Y:S05]  /*6b40*/  @!P0 BRA `(.L_x_148) ;  /* 0xfffffffc00f08947 */ /* 0x008fea000383ffff */
.L_x_119:
[----:B------:R-:W-:Y:S05]  /*6b50*/  BSYNC B0 ;  /* 0x0000000000007941 */ /* 0x000fea0003800000 */
.L_x_118:
[----:B------:R-:W-:Y:S05]  /*6b60*/  EXIT ;  /* 0x000000000000794d */ /* 0x000fea0003800000 */
.L_x_20:
[----:B-1----:R1:W2:Y:S02]  /*6b70*/  SYNCS.PHASECHK.TRANS64.TRYWAIT P0, [R65+URZ], R0 ;  /* 0x00000000410075a7 */ /* 0x0022a4000800017f */
[----:B--2---:R-:W-:Y:S05]  /*6b80*/  @!P0 NANOSLEEP.SYNCS 0x989680 ;  /* 0x009896800000895d */ /* 0x004fea0003900000 */
[----:B------:R-:W2:Y:S02]  /*6b90*/  @!P0 SYNCS.PHASECHK.TRANS64 P0, [R65+URZ], R0 ;  /* 0x00000000410085a7 */ /* 0x000ea4000800007f */
[----:B--2---:R-:W-:Y:S05]  /*6ba0*/  @!P0 BRA `(.L_x_20) ;  /* 0xfffffffc00f08947 */ /* 0x004fea000383ffff */
[----:B------:R-:W-:Y:S05]  /*6bb0*/  BRA `(.L_x_149) ;  /* 0xffffffac00b47947 */ /* 0x000fea000383ffff */
.L_x_25:
[----:B--2---:R2:W3:Y:S02]  /*6bc0*/  SYNCS.PHASECHK.TRANS64.TRYWAIT P1, [R3+URZ], R0 ;  /* 0x00000000030075a7 */ /* 0x0044e4000802017f */
[----:B---3--:R-:W-:Y:S05]  /*6bd0*/  @!P1 NANOSLEEP.SYNCS 0x989680 ;  /* 0x009896800000995d */ /* 0x008fea0003900000 */
[----:B------:R-:W3:Y:S02]  /*6be0*/  @!P1 SYNCS.PHASECHK.TRANS64 P1, [R3+URZ], R0 ;  /* 0x00000000030095a7 */ /* 0x000ee4000802007f */
[----:B---3--:R-:W-:Y:S05]  /*6bf0*/  @!P1 BRA `(.L_x_25) ;  /* 0xfffffffc00f09947 */ /* 0x008fea000383ffff */
[----:B------:R-:W-:Y:S05]  /*6c00*/  BRA `(.L_x_24) ;  /* 0xffffffb000187947 */ /* 0x000fea000383ffff */
.L_x_30:
[----:B--2---:R-:W-:-:S04]  /*6c10*/  IMAD.U32 R5, RZ, RZ, UR4 ;  /* 0x00000004ff057e24 */ /* 0x004fc8000f8e00ff */
[----:B------:R2:W3:Y:S03]  /*6c20*/  SYNCS.PHASECHK.TRANS64.TRYWAIT P1, [R5+URZ], R4 ;  /* 0x00000004050075a7 */ /* 0x0004e6000802017f */
[----:B---3--:R-:W-:Y:S05]  /*6c30*/  @!P1 NANOSLEEP.SYNCS 0x989680 ;  /* 0x009896800000995d */ /* 0x008fea0003900000 */
[----:B------:R-:W3:Y:S02]  /*6c40*/  @!P1 SYNCS.PHASECHK.TRANS64 P1, [R5+URZ], R4 ;  /* 0x00000004050095a7 */ /* 0x000ee4000802007f */
[----:B---3--:R-:W-:Y:S05]  /*6c50*/  @!P1 BRA `(.L_x_30) ;  /* 0xfffffffc00ec9947 */ /* 0x008fea000383ffff */
[----:B------:R-:W-:Y:S05]  /*6c60*/  BRA `(.L_x_29) ;  /* 0xffffffb000907947 */ /* 0x000fea000383ffff */
.L_x_36:
[----:B-1----:R1:W2:Y:S02]  /*6c70*/  SYNCS.PHASECHK.TRANS64.TRYWAIT P0, [R65+URZ+0x10], R0 ;  /* 0x00001000410075a7 */ /* 0x0022a4000800017f */
[----:B--2---:R-:W-:Y:S05]  /*6c80*/  @!P0 NANOSLEEP.SYNCS 0x989680 ;  /* 0x009896800000895d */ /* 0x004fea0003900000 */
[----:B------:R-:W2:Y:S02]  /*6c90*/  @!P0 SYNCS.PHASECHK.TRANS64 P0, [R65+URZ+0x10], R0 ;  /* 0x00001000410085a7 */ /* 0x000ea4000800007f */
[----:B--2---:R-:W-:Y:S05]  /*6ca0*/  @!P0 BRA `(.L_x_36) ;  /* 0xfffffffc00f08947 */ /* 0x004fea000383ffff */
[----:B------:R-:W-:Y:S05]  /*6cb0*/  BRA `(.L_x_150) ;  /* 0xffffffb4009c7947 */ /* 0x000fea000383ffff */
.L_x_105:
[----:B------:R-:W-:Y:S01]  /*6cc0*/  BSSY B1, `(.L_x_151) ;  /* 0x0000006000017945 */ /* 0x000fe20003800000 */
[----:B------:R-:W-:-:S07]  /*6cd0*/  IMAD.MOV.U32 R15, RZ, RZ, -0x1 ;  /* 0xffffffffff0f7424 */ /* 0x000fce00078e00ff */
[----:B-----5:R-:W-:Y:S05]  /*6ce0*/  WARPSYNC.COLLECTIVE R15, `(.L_x_152) ;  /* 0x000000000f0c7348 */ /* 0x020fea0003c00000 */
[----:B------:R-:W-:Y:S02]  /*6cf0*/  ELECT P6, UR62, PT ;  /* 0x00000000003e782f */ /* 0x000fe400038c0000 */
[----:B------:R-:W-:Y:S01]  /*6d00*/  MOV R14, UR62 ;  /* 0x0000003e000e7c02 */ /* 0x000fe20008000f00 */
[----:B-----5:R-:W-:Y:S10]  /*6d10*/  ENDCOLLECTIVE ;  /* 0x000000000000791b */ /* 0x020ff40003800000 */
.L_x_152:
[----:B------:R-:W-:Y:S05]  /*6d20*/  BSYNC B1 ;  /* 0x0000000000017941 */ /* 0x000fea0003800000 */
.L_x_151:
[----:B------:R-:W-:Y:S05]  /*6d30*/  BRA `(.L_x_153) ;  /* 0xffffffe000987947 */ /* 0x000fea000383ffff */
.L_x_108:
[----:B-1----:R1:W2:Y:S02]  /*6d40*/  SYNCS.PHASECHK.TRANS64.TRYWAIT P1, [R13+URZ+0xe0], R4 ;  /* 0x0000e0040d0075a7 */ /* 0x0022a4000802017f */
[----:B--2---:R-:W-:Y:S05]  /*6d50*/  @!P1 NANOSLEEP.SYNCS 0x989680 ;  /* 0x009896800000995d */ /* 0x004fea0003900000 */
[----:B------:R-:W2:Y:S02]  /*6d60*/  @!P1 SYNCS.PHASECHK.TRANS64 P1, [R13+URZ+0xe0], R4 ;  /* 0x0000e0040d0095a7 */ /* 0x000ea4000802007f */
[----:B--2---:R-:W-:Y:S05]  /*6d70*/  @!P1 BRA `(.L_x_108) ;  /* 0xfffffffc00f09947 */ /* 0x004fea000383ffff */
[----:B------:R-:W-:Y:S05]  /*6d80*/  BRA `(.L_x_154) ;  /* 0xffffffe000cc7947 */ /* 0x000fea000383ffff */
.L_x_117:
[----:B------:R-:W-:Y:S01]  /*6d90*/  BSSY B0, `(.L_x_155) ;  /* 0x0000006000007945 */ /* 0x000fe20003800000 */
[----:B------:R-:W-:-:S07]  /*6da0*/  IMAD.MOV.U32 R15, RZ, RZ, -0x1 ;  /* 0xffffffffff0f7424 */ /* 0x000fce00078e00ff */
[----:B-----5:R-:W-:Y:S05]  /*6db0*/  WARPSYNC.COLLECTIVE R15, `(.L_x_156) ;  /* 0x000000000f0c7348 */ /* 0x020fea0003c00000 */
[----:B------:R-:W-:Y:S02]  /*6dc0*/  ELECT P6, UR62, PT ;  /* 0x00000000003e782f */ /* 0x000fe400038c0000 */
[----:B------:R-:W-:Y:S01]  /*6dd0*/  MOV R14, UR62 ;  /* 0x0000003e000e7c02 */ /* 0x000fe20008000f00 */
[----:B-----5:R-:W-:Y:S10]  /*6de0*/  ENDCOLLECTIVE ;  /* 0x000000000000791b */ /* 0x020ff40003800000 */
.L_x_156:
[----:B------:R-:W-:Y:S05]  /*6df0*/  BSYNC B0 ;  /* 0x0000000000007941 */ /* 0x000fea0003800000 */
.L_x_155:
[----:B------:R-:W-:Y:S05]  /*6e00*/  BRA `(.L_x_157) ;  /* 0xffffffec00447947 */ /* 0x000fea000383ffff */
.L_x_121:
[----:B0-----:R0:W1:Y:S02]  /*6e10*/  SYNCS.PHASECHK.TRANS64.TRYWAIT P0, [R7+URZ], R2 ;  /* 0x00000002070075a7 */ /* 0x001064000800017f */
[----:B-1----:R-:W-:Y:S05]  /*6e20*/  @!P0 NANOSLEEP.SYNCS 0x989680 ;  /* 0x009896800000895d */ /* 0x002fea0003900000 */
[----:B------:R-:W1:Y:S02]  /*6e30*/  @!P0 SYNCS.PHASECHK.TRANS64 P0, [R7+URZ], R2 ;  /* 0x00000002070085a7 */ /* 0x000e64000800007f */
[----:B-1----:R-:W-:Y:S05]  /*6e40*/  @!P0 BRA `(.L_x_121) ;  /* 0xfffffffc00f08947 */ /* 0x002fea000383ffff */
[----:B------:R-:W-:Y:S05]  /*6e50*/  BRA `(.L_x_158) ;  /* 0xffffffec00847947 */ /* 0x000fea000383ffff */
.L_x_122:
[----:B0-----:R0:W1:Y:S02]  /*6e60*/  SYNCS.PHASECHK.TRANS64.TRYWAIT P0, [R9+URZ], R4 ;  /* 0x00000004090075a7 */ /* 0x001064000800017f */
[----:B-1----:R-:W-:Y:S05]  /*6e70*/  @!P0 NANOSLEEP.SYNCS 0x989680 ;  /* 0x009896800000895d */ /* 0x002fea0003900000 */
[----:B------:R-:W1:Y:S02]  /*6e80*/  @!P0 SYNCS.PHASECHK.TRANS64 P0, [R9+URZ], R4 ;  /* 0x00000004090085a7 */ /* 0x000e64000800007f */
[----:B-1----:R-:W-:Y:S05]  /*6e90*/  @!P0 BRA `(.L_x_122) ;  /* 0xfffffffc00f08947 */ /* 0x002fea000383ffff */
[----:B------:R-:W-:Y:S05]  /*6ea0*/  BRA `(.L_x_159) ;  /* 0xffffffec00947947 */ /* 0x000fea000383ffff */
.L_x_123:
[----:B0-----:R0:W1:Y:S02]  /*6eb0*/  SYNCS.PHASECHK.TRANS64.TRYWAIT P0, [R6+URZ], R5 ;  /* 0x00000005060075a7 */ /* 0x001064000800017f */
[----:B-1----:R-:W-:Y:S05]  /*6ec0*/  @!P0 NANOSLEEP.SYNCS 0x989680 ;  /* 0x009896800000895d */ /* 0x002fea0003900000 */
[----:B------:R-:W1:Y:S02]  /*6ed0*/  @!P0 SYNCS.PHASECHK.TRANS64 P0, [R6+URZ], R5 ;  /* 0x00000005060085a7 */ /* 0x000e64000800007f */
[----:B-1----:R-:W-:Y:S05]  /*6ee0*/  @!P0 BRA `(.L_x_123) ;  /* 0xfffffffc00f08947 */ /* 0x002fea000383ffff */
[----:B------:R-:W-:Y:S05]  /*6ef0*/  BRA `(.L_x_160) ;  /* 0xffffffec00a47947 */ /* 0x000fea000383ffff */
.L_x_124:
[----:B0-----:R0:W1:Y:S02]  /*6f00*/  SYNCS.PHASECHK.TRANS64.TRYWAIT P0, [R9+URZ], R4 ;  /* 0x00000004090075a7 */ /* 0x001064000800017f */
[----:B-1----:R-:W-:Y:S05]  /*6f10*/  @!P0 NANOSLEEP.SYNCS 0x989680 ;  /* 0x009896800000895d */ /* 0x002fea0003900000 */
[----:B------:R-:W1:Y:S02]  /*6f20*/  @!P0 SYNCS.PHASECHK.TRANS64 P0, [R9+URZ], R4 ;  /* 0x00000004090085a7 */ /* 0x000e64000800007f */
[----:B-1----:R-:W-:Y:S05]  /*6f30*/  @!P0 BRA `(.L_x_124) ;  /* 0xfffffffc00f08947 */ /* 0x002fea000383ffff */
[----:B------:R-:W-:Y:S05]  /*6f40*/  BRA `(.L_x_161) ;  /* 0xffffffec00b47947 */ /* 0x000fea000383ffff */
.L_x_125:
[----:B0-----:R0:W1:Y:S02]  /*6f50*/  SYNCS.PHASECHK.TRANS64.TRYWAIT P0, [R6+URZ], R5 ;  /* 0x00000005060075a7 */ /* 0x001064000800017f */
[----:B-1----:R-:W-:Y:S05]  /*6f60*/  @!P0 NANOSLEEP.SYNCS 0x989680 ;  /* 0x009896800000895d */ /* 0x002fea0003900000 */
[----:B------:R-:W1:Y:S02]  /*6f70*/  @!P0 SYNCS.PHASECHK.TRANS64 P0, [R6+URZ], R5 ;  /* 0x00000005060085a7 */ /* 0x000e64000800007f */
[----:B-1----:R-:W-:Y:S05]  /*6f80*/  @!P0 BRA `(.L_x_125) ;  /* 0xfffffffc00f08947 */ /* 0x002fea000383ffff */
[----:B------:R-:W-:Y:S05]  /*6f90*/  BRA `(.L_x_162) ;  /* 0xffffffec00c47947 */ /* 0x000fea000383ffff */
.L_x_126:
[----:B0-----:R0:W1:Y:S02]  /*6fa0*/  SYNCS.PHASECHK.TRANS64.TRYWAIT P0, [R9+URZ], R4 ;  /* 0x00000004090075a7 */ /* 0x001064000800017f */
[----:B-1----:R-:W-:Y:S05]  /*6fb0*/  @!P0 NANOSLEEP.SYNCS 0x989680 ;  /* 0x009896800000895d */ /* 0x002fea0003900000 */
[----:B------:R-:W1:Y:S02]  /*6fc0*/  @!P0 SYNCS.PHASECHK.TRANS64 P0, [R9+URZ], R4 ;  /* 0x00000004090085a7 */ /* 0x000e64000800007f */
[----:B-1----:R-:W-:Y:S05]  /*6fd0*/  @!P0 BRA `(.L_x_126) ;  /* 0xfffffffc00f08947 */ /* 0x002fea000383ffff */
[----:B------:R-:W-:Y:S05]  /*6fe0*/  BRA `(.L_x_163) ;  /* 0xffffffec00d47947 */ /* 0x000fea000383ffff */
.L_x_127:
[----:B0-----:R0:W1:Y:S02]  /*6ff0*/  SYNCS.PHASECHK.TRANS64.TRYWAIT P0, [R6+URZ], R5 ;  /* 0x00000005060075a7 */ /* 0x001064000800017f */
[----:B-1----:R-:W-:Y:S05]  /*7000*/  @!P0 NANOSLEEP.SYNCS 0x989680 ;  /* 0x009896800000895d */ /* 0x002fea0003900000 */
[----:B------:R-:W1:Y:S02]  /*7010*/  @!P0 SYNCS.PHASECHK.TRANS64 P0, [R6+URZ], R5 ;  /* 0x00000005060085a7 */ /* 0x000e64000800007f */
[----:B-1----:R-:W-:Y:S05]  /*7020*/  @!P0 BRA `(.L_x_127) ;  /* 0xfffffffc00f08947 */ /* 0x002fea000383ffff */
[----:B------:R-:W-:Y:S05]  /*7030*/  BRA `(.L_x_164) ;  /* 0xffffffec00e47947 */ /* 0x000fea000383ffff */
.L_x_128:
[----:B0-----:R0:W1:Y:S02]  /*7040*/  SYNCS.PHASECHK.TRANS64.TRYWAIT P0, [R9+URZ], R4 ;  /* 0x00000004090075a7 */ /* 0x001064000800017f */
[----:B-1----:R-:W-:Y:S05]  /*7050*/  @!P0 NANOSLEEP.SYNCS 0x989680 ;  /* 0x009896800000895d */ /* 0x002fea0003900000 */
[----:B------:R-:W1:Y:S02]  /*7060*/  @!P0 SYNCS.PHASECHK.TRANS64 P0, [R9+URZ], R4 ;  /* 0x00000004090085a7 */ /* 0x000e64000800007f */
[----:B-1----:R-:W-:Y:S05]  /*7070*/  @!P0 BRA `(.L_x_128) ;  /* 0xfffffffc00f08947 */ /* 0x002fea000383ffff */
[----:B------:R-:W-:Y:S05]  /*7080*/  BRA `(.L_x_165) ;  /* 0xffffffec00f47947 */ /* 0x000fea000383ffff */
.L_x_129:
[----:B0-----:R0:W1:Y:S02]  /*7090*/  SYNCS.PHASECHK.TRANS64.TRYWAIT P0, [R6+URZ], R5 ;  /* 0x00000005060075a7 */ /* 0x001064000800017f */
[----:B-1----:R-:W-:Y:S05]  /*70a0*/  @!P0 NANOSLEEP.SYNCS 0x989680 ;  /* 0x009896800000895d */ /* 0x002fea0003900000 */
[----:B------:R-:W1:Y:S02]  /*70b0*/  @!P0 SYNCS.PHASECHK.TRANS64 P0, [R6+URZ], R5 ;  /* 0x00000005060085a7 */ /* 0x000e64000800007f */
[----:B-1----:R-:W-:Y:S05]  /*70c0*/  @!P0 BRA `(.L_x_129) ;  /* 0xfffffffc00f08947 */ /* 0x002fea000383ffff */
[----:B------:R-:W-:Y:S05]  /*70d0*/  BRA `(.L_x_166) ;  /* 0xfffffff000047947 */ /* 0x000fea000383ffff */
.L_x_130:
[----:B0-----:R0:W1:Y:S02]  /*70e0*/  SYNCS.PHASECHK.TRANS64.TRYWAIT P0, [R9+URZ], R4 ;  /* 0x00000004090075a7 */ /* 0x001064000800017f */
[----:B-1----:R-:W-:Y:S05]  /*70f0*/  @!P0 NANOSLEEP.SYNCS 0x989680 ;  /* 0x009896800000895d */ /* 0x002fea0003900000 */
[----:B------:R-:W1:Y:S02]  /*7100*/  @!P0 SYNCS.PHASECHK.TRANS64 P0, [R9+URZ], R4 ;  /* 0x00000004090085a7 */ /* 0x000e64000800007f */
[----:B-1----:R-:W-:Y:S05]  /*7110*/  @!P0 BRA `(.L_x_130) ;  /* 0xfffffffc00f08947 */ /* 0x002fea000383ffff */
[----:B------:R-:W-:Y:S05]  /*7120*/  BRA `(.L_x_167) ;  /* 0xfffffff000147947 */ /* 0x000fea000383ffff */
.L_x_131:
[----:B0-----:R0:W1:Y:S02]  /*7130*/  SYNCS.PHASECHK.TRANS64.TRYWAIT P0, [R6+URZ], R5 ;  /* 0x00000005060075a7 */ /* 0x001064000800017f */
[----:B-1----:R-:W-:Y:S05]  /*7140*/  @!P0 NANOSLEEP.SYNCS 0x989680 ;  /* 0x009896800000895d */ /* 0x002fea0003900000 */
[----:B------:R-:W1:Y:S02]  /*7150*/  @!P0 SYNCS.PHASECHK.TRANS64 P0, [R6+URZ], R5 ;  /* 0x00000005060085a7 */ /* 0x000e64000800007f */
[----:B-1----:R-:W-:Y:S05]  /*7160*/  @!P0 BRA `(.L_x_131) ;  /* 0xfffffffc00f08947 */ /* 0x002fea000383ffff */
[----:B------:R-:W-:Y:S05]  /*7170*/  BRA `(.L_x_168) ;  /* 0xfffffff000247947 */ /* 0x000fea000383ffff */
.L_x_132:
[----:B0-----:R0:W1:Y:S02]  /*7180*/  SYNCS.PHASECHK.TRANS64.TRYWAIT P0, [R9+URZ], R4 ;  /* 0x00000004090075a7 */ /* 0x001064000800017f */
[----:B-1----:R-:W-:Y:S05]  /*7190*/  @!P0 NANOSLEEP.SYNCS 0x989680 ;  /* 0x009896800000895d */ /* 0x002fea0003900000 */
[----:B------:R-:W1:Y:S02]  /*71a0*/  @!P0 SYNCS.PHASECHK.TRANS64 P0, [R9+URZ], R4 ;  /* 0x00000004090085a7 */ /* 0x000e64000800007f */
[----:B-1----:R-:W-:Y:S05]  /*71b0*/  @!P0 BRA `(.L_x_132) ;  /* 0xfffffffc00f08947 */ /* 0x002fea000383ffff */
[----:B------:R-:W-:Y:S05]  /*71c0*/  BRA `(.L_x_169) ;  /* 0xfffffff000347947 */ /* 0x000fea000383ffff */
.L_x_133:
[----:B0-----:R0:W1:Y:S02]  /*71d0*/  SYNCS.PHASECHK.TRANS64.TRYWAIT P0, [R6+URZ], R5 ;  /* 0x00000005060075a7 */ /* 0x001064000800017f */
[----:B-1----:R-:W-:Y:S05]  /*71e0*/  @!P0 NANOSLEEP.SYNCS 0x989680 ;  /* 0x009896800000895d */ /* 0x002fea0003900000 */
[----:B------:R-:W1:Y:S02]  /*71f0*/  @!P0 SYNCS.PHASECHK.TRANS64 P0, [R6+URZ], R5 ;  /* 0x00000005060085a7 */ /* 0x000e64000800007f */
[----:B-1----:R-:W-:Y:S05]  /*7200*/  @!P0 BRA `(.L_x_133) ;  /* 0xfffffffc00f08947 */ /* 0x002fea000383ffff */
[----:B------:R-:W-:Y:S05]  /*7210*/  BRA `(.L_x_170) ;  /* 0xfffffff000447947 */ /* 0x000fea000383ffff */
.L_x_134:
[----:B0-----:R0:W1:Y:S02]  /*7220*/  SYNCS.PHASECHK.TRANS64.TRYWAIT P0, [R9+URZ], R4 ;  /* 0x00000004090075a7 */ /* 0x001064000800017f */
[----:B-1----:R-:W-:Y:S05]  /*7230*/  @!P0 NANOSLEEP.SYNCS 0x989680 ;  /* 0x009896800000895d */ /* 0x002fea0003900000 */
[----:B------:R-:W1:Y:S02]  /*7240*/  @!P0 SYNCS.PHASECHK.TRANS64 P0, [R9+URZ], R4 ;  /* 0x00000004090085a7 */ /* 0x000e64000800007f */
[----:B-1----:R-:W-:Y:S05]  /*7250*/  @!P0 BRA `(.L_x_134) ;  /* 0xfffffffc00f08947 */ /* 0x002fea000383ffff */
[----:B------:R-:W-:Y:S05]  /*7260*/  BRA `(.L_x_171) ;  /* 0xfffffff000547947 */ /* 0x000fea000383ffff */
.L_x_135:
[----:B0-----:R0:W1:Y:S02]  /*7270*/  SYNCS.PHASECHK.TRANS64.TRYWAIT P0, [R6+URZ], R5 ;  /* 0x00000005060075a7 */ /* 0x001064000800017f */
[----:B-1----:R-:W-:Y:S05]  /*7280*/  @!P0 NANOSLEEP.SYNCS 0x989680 ;  /* 0x009896800000895d */ /* 0x002fea0003900000 */
[----:B------:R-:W1:Y:S02]  /*7290*/  @!P0 SYNCS.PHASECHK.TRANS64 P0, [R6+URZ], R5 ;  /* 0x00000005060085a7 */ /* 0x000e64000800007f */
[----:B-1----:R-:W-:Y:S05]  /*72a0*/  @!P0 BRA `(.L_x_135) ;  /* 0xfffffffc00f08947 */ /* 0x002fea000383ffff */
[----:B------:R-:W-:Y:S05]  /*72b0*/  BRA `(.L_x_172) ;  /* 0xfffffff000647947 */ /* 0x000fea000383ffff */
.L_x_136:
[----:B0-----:R0:W1:Y:S02]  /*72c0*/  SYNCS.PHASECHK.TRANS64.TRYWAIT P0, [R9+URZ], R4 ;  /* 0x00000004090075a7 */ /* 0x001064000800017f */
[----:B-1----:R-:W-:Y:S05]  /*72d0*/  @!P0 NANOSLEEP.SYNCS 0x989680 ;  /* 0x009896800000895d */ /* 0x002fea0003900000 */
[----:B------:R-:W1:Y:S02]  /*72e0*/  @!P0 SYNCS.PHASECHK.TRANS64 P0, [R9+URZ], R4 ;  /* 0x00000004090085a7 */ /* 0x000e64000800007f */
[----:B-1----:R-:W-:Y:S05]  /*72f0*/  @!P0 BRA `(.L_x_136) ;  /* 0xfffffffc00f08947 */ /* 0x002fea000383ffff */
[----:B------:R-:W-:Y:S05]  /*7300*/  BRA `(.L_x_173) ;  /* 0xfffffff000747947 */ /* 0x000fea000383ffff */
.L_x_137:
[----:B0-----:R0:W1:Y:S02]  /*7310*/  SYNCS.PHASECHK.TRANS64.TRYWAIT P0, [R6+URZ], R5 ;  /* 0x00000005060075a7 */ /* 0x001064000800017f */
[----:B-1----:R-:W-:Y:S05]  /*7320*/  @!P0 NANOSLEEP.SYNCS 0x989680 ;  /* 0x009896800000895d */ /* 0x002fea0003900000 */
[----:B------:R-:W1:Y:S02]  /*7330*/  @!P0 SYNCS.PHASECHK.TRANS64 P0, [R6+URZ], R5 ;  /* 0x00000005060085a7 */ /* 0x000e64000800007f */
[----:B-1----:R-:W-:Y:S05]  /*7340*/  @!P0 BRA `(.L_x_137) ;  /* 0xfffffffc00f08947 */ /* 0x002fea000383ffff */
[----:B------:R-:W-:Y:S05]  /*7350*/  BRA `(.L_x_174) ;  /* 0xfffffff000847947 */ /* 0x000fea000383ffff */
.L_x_138:
[----:B0-----:R0:W1:Y:S02]  /*7360*/  SYNCS.PHASECHK.TRANS64.TRYWAIT P0, [R9+URZ], R4 ;  /* 0x00000004090075a7 */ /* 0x001064000800017f */
[----:B-1----:R-:W-:Y:S05]  /*7370*/  @!P0 NANOSLEEP.SYNCS 0x989680 ;  /* 0x009896800000895d */ /* 0x002fea0003900000 */
[----:B------:R-:W1:Y:S02]  /*7380*/  @!P0 SYNCS.PHASECHK.TRANS64 P0, [R9+URZ], R4 ;  /* 0x00000004090085a7 */ /* 0x000e64000800007f */
[----:B-1----:R-:W-:Y:S05]  /*7390*/  @!P0 BRA `(.L_x_138) ;  /* 0xfffffffc00f08947 */ /* 0x002fea000383ffff */
[----:B------:R-:W-:Y:S05]  /*73a0*/  BRA `(.L_x_175) ;  /* 0xfffffff000947947 */ /* 0x000fea000383ffff */
.L_x_139:
[----:B0-----:R0:W1:Y:S02]  /*73b0*/  SYNCS.PHASECHK.TRANS64.TRYWAIT P0, [R6+URZ], R5 ;  /* 0x00000005060075a7 */ /* 0x001064000800017f */
[----:B-1----:R-:W-:Y:S05]  /*73c0*/  @!P0 NANOSLEEP.SYNCS 0x989680 ;  /* 0x009896800000895d */ /* 0x002fea0003900000 */
[----:B------:R-:W1:Y:S02]  /*73d0*/  @!P0 SYNCS.PHASECHK.TRANS64 P0, [R6+URZ], R5 ;  /* 0x00000005060085a7 */ /* 0x000e64000800007f */
[----:B-1----:R-:W-:Y:S05]  /*73e0*/  @!P0 BRA `(.L_x_139) ;  /* 0xfffffffc00f08947 */ /* 0x002fea000383ffff */
[----:B------:R-:W-:Y:S05]  /*73f0*/  BRA `(.L_x_176) ;  /* 0xfffffff000a47947 */ /* 0x000fea000383ffff */
.L_x_140:
[----:B0-----:R0:W1:Y:S02]  /*7400*/  SYNCS.PHASECHK.TRANS64.TRYWAIT P0, [R9+URZ], R4 ;  /* 0x00000004090075a7 */ /* 0x001064000800017f */
[----:B-1----:R-:W-:Y:S05]  /*7410*/  @!P0 NANOSLEEP.SYNCS 0x989680 ;  /* 0x009896800000895d */ /* 0x002fea0003900000 */
[----:B------:R-:W1:Y:S02]  /*7420*/  @!P0 SYNCS.PHASECHK.TRANS64 P0, [R9+URZ], R4 ;  /* 0x00000004090085a7 */ /* 0x000e64000800007f */
[----:B-1----:R-:W-:Y:S05]  /*7430*/  @!P0 BRA `(.L_x_140) ;  /* 0xfffffffc00f08947 */ /* 0x002fea000383ffff */
[----:B------:R-:W-:Y:S05]  /*7440*/  BRA `(.L_x_177) ;  /* 0xfffffff000b47947 */ /* 0x000fea000383ffff */
.L_x_141:
[----:B0-----:R0:W1:Y:S02]  /*7450*/  SYNCS.PHASECHK.TRANS64.TRYWAIT P0, [R6+URZ], R5 ;  /* 0x00000005060075a7 */ /* 0x001064000800017f */
[----:B-1----:R-:W-:Y:S05]  /*7460*/  @!P0 NANOSLEEP.SYNCS 0x989680 ;  /* 0x009896800000895d */ /* 0x002fea0003900000 */
[----:B------:R-:W1:Y:S02]  /*7470*/  @!P0 SYNCS.PHASECHK.TRANS64 P0, [R6+URZ], R5 ;  /* 0x00000005060085a7 */ /* 0x000e64000800007f */
[----:B-1----:R-:W-:Y:S05]  /*7480*/  @!P0 BRA `(.L_x_141) ;  /* 0xfffffffc00f08947 */ /* 0x002fea000383ffff */
[----:B------:R-:W-:Y:S05]  /*7490*/  BRA `(.L_x_178) ;  /* 0xfffffff000c47947 */ /* 0x000fea000383ffff */
.L_x_142:
[----:B0-----:R0:W1:Y:S02]  /*74a0*/  SYNCS.PHASECHK.TRANS64.TRYWAIT P0, [R9+URZ], R4 ;  /* 0x00000004090075a7 */ /* 0x001064000800017f */
[----:B-1----:R-:W-:Y:S05]  /*74b0*/  @!P0 NANOSLEEP.SYNCS 0x989680 ;  /* 0x009896800000895d */ /* 0x002fea0003900000 */
[----:B------:R-:W1:Y:S02]  /*74c0*/  @!P0 SYNCS.PHASECHK.TRANS64 P0, [R9+URZ], R4 ;  /* 0x00000004090085a7 */ /* 0x000e64000800007f */
[----:B-1----:R-:W-:Y:S05]  /*74d0*/  @!P0 BRA `(.L_x_142) ;  /* 0xfffffffc00f08947 */ /* 0x002fea000383ffff */
[----:B------:R-:W-:Y:S05]  /*74e0*/  BRA `(.L_x_179) ;  /* 0xfffffff000d47947 */ /* 0x000fea000383ffff */
.L_x_143:
[----:B0-----:R0:W1:Y:S02]  /*74f0*/  SYNCS.PHASECHK.TRANS64.TRYWAIT P0, [R6+URZ], R5 ;  /* 0x00000005060075a7 */ /* 0x001064000800017f */
[----:B-1----:R-:W-:Y:S05]  /*7500*/  @!P0 NANOSLEEP.SYNCS 0x989680 ;  /* 0x009896800000895d */ /* 0x002fea0003900000 */
[----:B------:R-:W1:Y:S02]  /*7510*/  @!P0 SYNCS.PHASECHK.TRANS64 P0, [R6+URZ], R5 ;  /* 0x00000005060085a7 */ /* 0x000e64000800007f */
[----:B-1----:R-:W-:Y:S05]  /*7520*/  @!P0 BRA `(.L_x_143) ;  /* 0xfffffffc00f08947 */ /* 0x002fea000383ffff */
[----:B------:R-:W-:Y:S05]  /*7530*/  BRA `(.L_x_180) ;  /* 0xfffffff000e47947 */ /* 0x000fea000383ffff */
.L_x_144:
[----:B0-----:R0:W1:Y:S02]  /*7540*/  SYNCS.PHASECHK.TRANS64.TRYWAIT P0, [R9+URZ], R4 ;  /* 0x00000004090075a7 */ /* 0x001064000800017f */
[----:B-1----:R-:W-:Y:S05]  /*7550*/  @!P0 NANOSLEEP.SYNCS 0x989680 ;  /* 0x009896800000895d */ /* 0x002fea0003900000 */
[----:B------:R-:W1:Y:S02]  /*7560*/  @!P0 SYNCS.PHASECHK.TRANS64 P0, [R9+URZ], R4 ;  /* 0x00000004090085a7 */ /* 0x000e64000800007f */
[----:B-1----:R-:W-:Y:S05]  /*7570*/  @!P0 BRA `(.L_x_144) ;  /* 0xfffffffc00f08947 */ /* 0x002fea000383ffff */
[----:B------:R-:W-:Y:S05]  /*7580*/  BRA `(.L_x_181) ;  /* 0xfffffff000f47947 */ /* 0x000fea000383ffff */
.L_x_145:
[----:B0-----:R0:W1:Y:S02]  /*7590*/  SYNCS.PHASECHK.TRANS64.TRYWAIT P0, [R6+URZ], R5 ;  /* 0x00000005060075a7 */ /* 0x001064000800017f */
[----:B-1----:R-:W-:Y:S05]  /*75a0*/  @!P0 NANOSLEEP.SYNCS 0x989680 ;  /* 0x009896800000895d */ /* 0x002fea0003900000 */
[----:B------:R-:W1:Y:S02]  /*75b0*/  @!P0 SYNCS.PHASECHK.TRANS64 P0, [R6+URZ], R5 ;  /* 0x00000005060085a7 */ /* 0x000e64000800007f */
[----:B-1----:R-:W-:Y:S05]  /*75c0*/  @!P0 BRA `(.L_x_145) ;  /* 0xfffffffc00f08947 */ /* 0x002fea000383ffff */
[----:B------:R-:W-:Y:S05]  /*75d0*/  BRA `(.L_x_182) ;  /* 0xfffffff400047947 */ /* 0x000fea000383ffff */
.L_x_146:
[----:B0-----:R0:W1:Y:S02]  /*75e0*/  SYNCS.PHASECHK.TRANS64.TRYWAIT P0, [R9+URZ], R4 ;  /* 0x00000004090075a7 */ /* 0x001064000800017f */
[----:B-1----:R-:W-:Y:S05]  /*75f0*/  @!P0 NANOSLEEP.SYNCS 0x989680 ;  /* 0x009896800000895d */ /* 0x002fea0003900000 */
[----:B------:R-:W1:Y:S02]  /*7600*/  @!P0 SYNCS.PHASECHK.TRANS64 P0, [R9+URZ], R4 ;  /* 0x00000004090085a7 */ /* 0x000e64000800007f */
[----:B-1----:R-:W-:Y:S05]  /*7610*/  @!P0 BRA `(.L_x_146) ;  /* 0xfffffffc00f08947 */ /* 0x002fea000383ffff */
[----:B------:R-:W-:Y:S05]  /*7620*/  BRA `(.L_x_183) ;  /* 0xfffffff400147947 */ /* 0x000fea000383ffff */
.L_x_147:
[----:B-1----:R1:W2:Y:S02]  /*7630*/  SYNCS.PHASECHK.TRANS64.TRYWAIT P0, [R6+URZ], R5 ;  /* 0x00000005060075a7 */ /* 0x0022a4000800017f */
[----:B--2---:R-:W-:Y:S05]  /*7640*/  @!P0 NANOSLEEP.SYNCS 0x989680 ;  /* 0x009896800000895d */ /* 0x004fea0003900000 */
[----:B------:R-:W2:Y:S02]  /*7650*/  @!P0 SYNCS.PHASECHK.TRANS64 P0, [R6+URZ], R5 ;  /* 0x00000005060085a7 */ /* 0x000ea4000800007f */
[----:B--2---:R-:W-:Y:S05]  /*7660*/  @!P0 BRA `(.L_x_147) ;  /* 0xfffffffc00f08947 */ /* 0x004fea000383ffff */
[----:B------:R-:W-:Y:S05]  /*7670*/  BRA `(.L_x_184) ;  /* 0xfffffff4001c7947 */ /* 0x000fea000383ffff */
.L_x_185:
[----:B------:R-:W-:-:S00]  /*7680*/  BRA `(.L_x_185) ;  /* 0xfffffffc00fc7947 */ /* 0x000fc0000383ffff */
[----:B------:R-:W-:-:S00]  /*7690*/  NOP ;  /* 0x0000000000007918 */ /* 0x000fc00000000000 */
        /* <DEDUP_REMOVED lines=14> */
.L_x_186:


//--------------------- .nv.global.init           --------------------------
	.section	.nv.global.init,"aw",@progbits
.nv.global.init:
	.type		$str$22,@object
	.size		$str$22,($str$23 - $str$22)
$str$22:
        /*0000*/ 	.byte	0x6b, 0x5f, 0x74, 0x69, 0x6c, 0x65, 0x5f, 0x63, 0x6f, 0x75, 0x6e, 0x74, 0x20, 0x3e, 0x3d, 0x20
        /*0010*/ 	.byte	0x31, 0x00
	.type		$str$23,@object
	.size		$str$23,(__unnamed_1 - $str$23)
$str$23:
        /*0012*/ 	.byte	0x2f, 0x74, 0x6d, 0x70, 0x2f, 0x63, 0x75, 0x74, 0x6c, 0x61, 0x73, 0x73, 0x5f, 0x73, 0x77, 0x65
        /*0022*/ 	.byte	0x65, 0x70, 0x5f, 0x73, 0x72, 0x63, 0x2f, 0x69, 0x6e, 0x63, 0x6c, 0x75, 0x64, 0x65, 0x2f, 0x63
        /*0032*/ 	.byte	0x75, 0x74, 0x6c, 0x61, 0x73, 0x73, 0x2f, 0x67, 0x65, 0x6d, 0x6d, 0x2f, 0x63, 0x6f, 0x6c, 0x6c
        /*0042*/ 	.byte	0x65, 0x63, 0x74, 0x69, 0x76, 0x65, 0x2f, 0x73, 0x6d, 0x39, 0x30, 0x5f, 0x6d, 0x6d, 0x61, 0x5f
        /*0052*/ 	.byte	0x74, 0x6d, 0x61, 0x5f, 0x67, 0x6d, 0x6d, 0x61, 0x5f, 0x73, 0x73, 0x5f, 0x77, 0x61, 0x72, 0x70
        /*0062*/ 	.byte	0x73, 0x70, 0x65, 0x63, 0x69, 0x61, 0x6c, 0x69, 0x7a, 0x65, 0x64, 0x2e, 0x68, 0x70, 0x70, 0x00
	.type		__unnamed_1,@object
	.size		__unnamed_1,(.L_0 - __unnamed_1)
__unnamed_1:
        /*0072*/ 	.byte	0x76, 0x6f, 0x69, 0x64, 0x20, 0x63, 0x75, 0x74, 0x6c, 0x61, 0x73, 0x73, 0x3a, 0x3a, 0x67, 0x65
        /* <DEDUP_REMOVED lines=179> */
        /*0bb2*/ 	.byte	0x75, 0x74, 0x65, 0x3a, 0x3a, 0x69, 0x64, 0x65, 0x6e, 0x74, 0x69, 0x74, 0x79, 0x5d, 0x00
.L_0:


//--------------------- .nv.shared._ZN7cutlass13device_kernelINS_4gemm6kernel13GemmUniversalIN4cute5tupleIJiiiiEEENS1_10collective13CollectiveMmaINS1_34MainloopSm90TmaGmmaWarpSpecializedILi28ENS5_IJNS4_1CILi2EEENSA_ILi1EEESC_EEENS1_32KernelTmaWarpSpecializedPingpongEEENS5_IJNSA_ILi64EEESG_NSA_ILi32EEEEEENS_6half_tENS5_IJlSC_lEEESJ_SK_NS4_8TiledMMAINS4_8MMA_AtomIJNS4_4SM904GMMA25MMA_64x64x16_F32F16F16_SSILNSO_5MajorE0ELSQ_0ELNSO_7ScaleInE1ELSR_1EEEEEENS4_6LayoutINS5_IJSC_SC_SC_EEENS5_IJNSA_ILi0EEESW_SW_EEEEENS5_IJNS4_10UnderscoreESZ_SZ_EEEEENS4_13SM90_TMA_LOADENS4_14ComposedLayoutINS4_7SwizzleILi2ELi4ELi3EEENS4_18smem_ptr_flag_bitsILi16EEENSU_INS5_IJNSA_ILi8EEESH_EEENS5_IJSH_SC_EEEEEEEvNS4_8identityENS4_23SM90_TMA_LOAD_MULTICASTES1C_vS1D_EENS_8epilogue10collective6detail29Sm90TmaWarpSpecializedAdapterINS1H_15DefaultEpilogueISJ_SK_SK_NS1G_6thread17LinearCombinationISJ_Li1EffLNS1L_9ScaleType4KindE0ELNS_15FloatRoundStyleE2ESJ_EENS1_15EpilogueDefaultEEEEEvvEEEEvNT_6ParamsE --------------------------
	.section	.nv.shared._ZN7cutlass13device_kernelINS_4gemm6kernel13GemmUniversalIN4cute5tupleIJiiiiEEENS1_10collective13CollectiveMmaINS1_34MainloopSm90TmaGmmaWarpSpecializedILi28ENS5_IJNS4_1CILi2EEENSA_ILi1EEESC_EEENS1_32KernelTmaWarpSpecializedPingpongEEENS5_IJNSA_ILi64EEESG_NSA_ILi32EEEEEENS_6half_tENS5_IJlSC_lEEESJ_SK_NS4_8TiledMMAINS4_8MMA_AtomIJNS4_4SM904GMMA25MMA_64x64x16_F32F16F16_SSILNSO_5MajorE0ELSQ_0ELNSO_7ScaleInE1ELSR_1EEEEEENS4_6LayoutINS5_IJSC_SC_SC_EEENS5_IJNSA_ILi0EEESW_SW_EEEEENS5_IJNS4_10UnderscoreESZ_SZ_EEEEENS4_13SM90_TMA_LOADENS4_14ComposedLayoutINS4_7SwizzleILi2ELi4ELi3EEENS4_18smem_ptr_flag_bitsILi16EEENSU_INS5_IJNSA_ILi8EEESH_EEENS5_IJSH_SC_EEEEEEEvNS4_8identityENS4_23SM90_TMA_LOAD_MULTICASTES1C_vS1D_EENS_8epilogue10collective6detail29Sm90TmaWarpSpecializedAdapterINS1H_15DefaultEpilogueISJ_SK_SK_NS1G_6thread17LinearCombinationISJ_Li1EffLNS1L_9ScaleType4KindE0ELNS_15FloatRoundStyleE2ESJ_EENS1_15EpilogueDefaultEEEEEvvEEEEvNT_6ParamsE,"aw",@nobits
	.sectionflags	@""
	.align	16
	.zero		1024


//--------------------- .nv.shared.reserved.0     --------------------------
	.section	.nv.shared.reserved.0,"aw",@nobits
	.weak		__nv_reservedSMEM_offset_0_alias
	.size		__nv_reservedSMEM_offset_0_alias, 0, 0
	.other		__nv_reservedSMEM_offset_0_alias,@"STO_CUDA_RESERVED_SHARED STV_DEFAULT"
__nv_reservedSMEM_offset_0_alias:
	.zero		0


//--------------------- .nv.global                --------------------------
	.section	.nv.global,"aw",@nobits
.nv.global:
	.type		_ZN39_INTERNAL_fbd7626d_4_k_cu_9c8d291e_33714cute1_E,@object
	.size		_ZN39_INTERNAL_fbd7626d_4_k_cu_9c8d291e_33714cute1_E,(_ZN39_INTERNAL_fbd7626d_4_k_cu_9c8d291e_33714cuda3std3__45__cpo6cbeginE - _ZN39_INTERNAL_fbd7626d_4_k_cu_9c8d291e_33714cute1_E)
_ZN39_INTERNAL_fbd7626d_4_k_cu_9c8d291e_33714cute1_E:
	.zero		1
	.type		_ZN39_INTERNAL_fbd7626d_4_k_cu_9c8d291e_33714cuda3std3__45__cpo6cbeginE,@object
	.size		_ZN39_INTERNAL_fbd7626d_4_k_cu_9c8d291e_33714cuda3std3__45__cpo6cbeginE,(_ZN39_INTERNAL_fbd7626d_4_k_cu_9c8d291e_33714cuda3std3__48in_placeE - _ZN39_INTERNAL_fbd7626d_4_k_cu_9c8d291e_33714cuda3std3__45__cpo6cbeginE)
_ZN39_INTERNAL_fbd7626d_4_k_cu_9c8d291e_33714cuda3std3__45__cpo6cbeginE:
	.zero		1
	.type		_ZN39_INTERNAL_fbd7626d_4_k_cu_9c8d291e_33714cuda3std3__48in_placeE,@object
	.size		_ZN39_INTERNAL_fbd7626d_4_k_cu_9c8d291e_33714cuda3std3__48in_placeE,(_ZN39_INTERNAL_fbd7626d_4_k_cu_9c8d291e_33714cuda3std6ranges3__45__cpo9iter_moveE - _ZN39_INTERNAL_fbd7626d_4_k_cu_9c8d291e_33714cuda3std3__48in_placeE)
_ZN39_INTERNAL_fbd7626d_4_k_cu_9c8d291e_33714cuda3std3__48in_placeE:
	.zero		1
	.type		_ZN39_INTERNAL_fbd7626d_4_k_cu_9c8d291e_33714cuda3std6ranges3__45__cpo9iter_moveE,@object
	.size		_ZN39_INTERNAL_fbd7626d_4_k_cu_9c8d291e_33714cuda3std6ranges3__45__cpo9iter_moveE,(_ZN39_INTERNAL_fbd7626d_4_k_cu_9c8d291e_33714cuda3std3__45__cpo5beginE - _ZN39_INTERNAL_fbd7626d_4_k_cu_9c8d291e_33714cuda3std6ranges3__45__cpo9iter_moveE)
_ZN39_INTERNAL_fbd7626d_4_k_cu_9c8d291e_33714cuda3std6ranges3__45__cpo9iter_moveE:
	.zero		1
	.type		_ZN39_INTERNAL_fbd7626d_4_k_cu_9c8d291e_33714cuda3std3__45__cpo5beginE,@object
	.size		_ZN39_INTERNAL_fbd7626d_4_k_cu_9c8d291e_33714cuda3std3__45__cpo5beginE,(_ZN39_INTERNAL_fbd7626d_4_k_cu_9c8d291e_33714cuda3std3__441_GLOBAL__N__fbd7626d_4_k_cu_9c8d291e_33716ignoreE - _ZN39_INTERNAL_fbd7626d_4_k_cu_9c8d291e_33714cuda3std3__45__cpo5beginE)
_ZN39_INTERNAL_fbd7626d_4_k_cu_9c8d291e_33714cuda3std3__45__cpo5beginE:
	.zero		1
	.type		_ZN39_INTERNAL_fbd7626d_4_k_cu_9c8d291e_33714cuda3std3__441_GLOBAL__N__fbd7626d_4_k_cu_9c8d291e_33716ignoreE,@object
	.size		_ZN39_INTERNAL_fbd7626d_4_k_cu_9c8d291e_33714cuda3std3__441_GLOBAL__N__fbd7626d_4_k_cu_9c8d291e_33716ignoreE,(_ZN39_INTERNAL_fbd7626d_4_k_cu_9c8d291e_33714cute7productE - _ZN39_INTERNAL_fbd7626d_4_k_cu_9c8d291e_33714cuda3std3__441_GLOBAL__N__fbd7626d_4_k_cu_9c8d291e_33716ignoreE)
_ZN39_INTERNAL_fbd7626d_4_k_cu_9c8d291e_33714cuda3std3__441_GLOBAL__N__fbd7626d_4_k_cu_9c8d291e_33716ignoreE:
	.zero		1
	.type		_ZN39_INTERNAL_fbd7626d_4_k_cu_9c8d291e_33714cute7productE,@object
	.size		_ZN39_INTERNAL_fbd7626d_4_k_cu_9c8d291e_33714cute7productE,(_ZN39_INTERNAL_fbd7626d_4_k_cu_9c8d291e_33714cuda3std3__45__cpo3endE - _ZN39_INTERNAL_fbd7626d_4_k_cu_9c8d291e_33714cute7productE)
_ZN39_INTERNAL_fbd7626d_4_k_cu_9c8d291e_33714cute7productE:
	.zero		1
	.type		_ZN39_INTERNAL_fbd7626d_4_k_cu_9c8d291e_33714cuda3std3__45__cpo3endE,@object
	.size		_ZN39_INTERNAL_fbd7626d_4_k_cu_9c8d291e_33714cuda3std3__45__cpo3endE,(_ZN39_INTERNAL_fbd7626d_4_k_cu_9c8d291e_33714cuda3std3__419piecewise_constructE - _ZN39_INTERNAL_fbd7626d_4_k_cu_9c8d291e_33714cuda3std3__45__cpo3endE)
_ZN39_INTERNAL_fbd7626d_4_k_cu_9c8d291e_33714cuda3std3__45__cpo3endE:
	.zero		1
	.type		_ZN39_INTERNAL_fbd7626d_4_k_cu_9c8d291e_33714cuda3std3__419piecewise_constructE,@object
	.size		_ZN39_INTERNAL_fbd7626d_4_k_cu_9c8d291e_33714cuda3std3__419piecewise_constructE,(_ZN39_INTERNAL_fbd7626d_4_k_cu_9c8d291e_33714cuda3std3__45__cpo4cendE - _ZN39_INTERNAL_fbd7626d_4_k_cu_9c8d291e_33714cuda3std3__419piecewise_constructE)
_ZN39_INTERNAL_fbd7626d_4_k_cu_9c8d291e_33714cuda3std3__419piecewise_constructE:
	.zero		1
	.type		_ZN39_INTERNAL_fbd7626d_4_k_cu_9c8d291e_33714cuda3std3__45__cpo4cendE,@object
	.size		_ZN39_INTERNAL_fbd7626d_4_k_cu_9c8d291e_33714cuda3std3__45__cpo4cendE,(_ZN39_INTERNAL_fbd7626d_4_k_cu_9c8d291e_33714cuda3std6ranges3__45__cpo4swapE - _ZN39_INTERNAL_fbd7626d_4_k_cu_9c8d291e_33714cuda3std3__45__cpo4cendE)
_ZN39_INTERNAL_fbd7626d_4_k_cu_9c8d291e_33714cuda3std3__45__cpo4cendE:
	.zero		1
	.type		_ZN39_INTERNAL_fbd7626d_4_k_cu_9c8d291e_33714cuda3std6ranges3__45__cpo4swapE,@object
	.size		_ZN39_INTERNAL_fbd7626d_4_k_cu_9c8d291e_33714cuda3std6ranges3__45__cpo4swapE,(.L_8 - _ZN39_INTERNAL_fbd7626d_4_k_cu_9c8d291e_33714cuda3std6ranges3__45__cpo4swapE)
_ZN39_INTERNAL_fbd7626d_4_k_cu_9c8d291e_33714cuda3std6ranges3__45__cpo4swapE:
	.zero		1
.L_8:


//--------------------- .nv.constant0._ZN7cutlass13device_kernelINS_4gemm6kernel13GemmUniversalIN4cute5tupleIJiiiiEEENS1_10collective13CollectiveMmaINS1_34MainloopSm90TmaGmmaWarpSpecializedILi28ENS5_IJNS4_1CILi2EEENSA_ILi1EEESC_EEENS1_32KernelTmaWarpSpecializedPingpongEEENS5_IJNSA_ILi64EEESG_NSA_ILi32EEEEEENS_6half_tENS5_IJlSC_lEEESJ_SK_NS4_8TiledMMAINS4_8MMA_AtomIJNS4_4SM904GMMA25MMA_64x64x16_F32F16F16_SSILNSO_5MajorE0ELSQ_0ELNSO_7ScaleInE1ELSR_1EEEEEENS4_6LayoutINS5_IJSC_SC_SC_EEENS5_IJNSA_ILi0EEESW_SW_EEEEENS5_IJNS4_10UnderscoreESZ_SZ_EEEEENS4_13SM90_TMA_LOADENS4_14ComposedLayoutINS4_7SwizzleILi2ELi4ELi3EEENS4_18smem_ptr_flag_bitsILi16EEENSU_INS5_IJNSA_ILi8EEESH_EEENS5_IJSH_SC_EEEEEEEvNS4_8identityENS4_23SM90_TMA_LOAD_MULTICASTES1C_vS1D_EENS_8epilogue10collective6detail29Sm90TmaWarpSpecializedAdapterINS1H_15DefaultEpilogueISJ_SK_SK_NS1G_6thread17LinearCombinationISJ_Li1EffLNS1L_9ScaleType4KindE0ELNS_15FloatRoundStyleE2ESJ_EENS1_15EpilogueDefaultEEEEEvvEEEEvNT_6ParamsE --------------------------
	.section	.nv.constant0._ZN7cutlass13device_kernelINS_4gemm6kernel13GemmUniversalIN4cute5tupleIJiiiiEEENS1_10collective13CollectiveMmaINS1_34MainloopSm90TmaGmmaWarpSpecializedILi28ENS5_IJNS4_1CILi2EEENSA_ILi1EEESC_EEENS1_32KernelTmaWarpSpecializedPingpongEEENS5_IJNSA_ILi64EEESG_NSA_ILi32EEEEEENS_6half_tENS5_IJlSC_lEEESJ_SK_NS4_8TiledMMAINS4_8MMA_AtomIJNS4_4SM904GMMA25MMA_64x64x16_F32F16F16_SSILNSO_5MajorE0ELSQ_0ELNSO_7ScaleInE1ELSR_1EEEEEENS4_6LayoutINS5_IJSC_SC_SC_EEENS5_IJNSA_ILi0EEESW_SW_EEEEENS5_IJNS4_10UnderscoreESZ_SZ_EEEEENS4_13SM90_TMA_LOADENS4_14ComposedLayoutINS4_7SwizzleILi2ELi4ELi3EEENS4_18smem_ptr_flag_bitsILi16EEENSU_INS5_IJNSA_ILi8EEESH_EEENS5_IJSH_SC_EEEEEEEvNS4_8identityENS4_23SM90_TMA_LOAD_MULTICASTES1C_vS1D_EENS_8epilogue10collective6detail29Sm90TmaWarpSpecializedAdapterINS1H_15DefaultEpilogueISJ_SK_SK_NS1G_6thread17LinearCombinationISJ_Li1EffLNS1L_9ScaleType4KindE0ELNS_15FloatRoundStyleE2ESJ_EENS1_15EpilogueDefaultEEEEEvvEEEEvNT_6ParamsE,"a",@progbits
	.sectionflags	@""
	.align	4
.nv.constant0._ZN7cutlass13device_kernelINS_4gemm6kernel13GemmUniversalIN4cute5tupleIJiiiiEEENS1_10collective13CollectiveMmaINS1_34MainloopSm90TmaGmmaWarpSpecializedILi28ENS5_IJNS4_1CILi2EEENSA_ILi1EEESC_EEENS1_32KernelTmaWarpSpecializedPingpongEEENS5_IJNSA_ILi64EEESG_NSA_ILi32EEEEEENS_6half_tENS5_IJlSC_lEEESJ_SK_NS4_8TiledMMAINS4_8MMA_AtomIJNS4_4SM904GMMA25MMA_64x64x16_F32F16F16_SSILNSO_5MajorE0ELSQ_0ELNSO_7ScaleInE1ELSR_1EEEEEENS4_6LayoutINS5_IJSC_SC_SC_EEENS5_IJNSA_ILi0EEESW_SW_EEEEENS5_IJNS4_10UnderscoreESZ_SZ_EEEEENS4_13SM90_TMA_LOADENS4_14ComposedLayoutINS4_7SwizzleILi2ELi4ELi3EEENS4_18smem_ptr_flag_bitsILi16EEENSU_INS5_IJNSA_ILi8EEESH_EEENS5_IJSH_SC_EEEEEEEvNS4_8identityENS4_23SM90_TMA_LOAD_MULTICASTES1C_vS1D_EENS_8epilogue10collective6detail29Sm90TmaWarpSpecializedAdapterINS1H_15DefaultEpilogueISJ_SK_SK_NS1G_6thread17LinearCombinationISJ_Li1EffLNS1L_9ScaleType4KindE0ELNS_15FloatRoundStyleE2ESJ_EENS1_15EpilogueDefaultEEEEEvvEEEEvNT_6ParamsE:
	.zero		1664


//--------------------- SYMBOLS --------------------------

	.type		.nv.reservedSmem.offset0,@object
	.size		.nv.reservedSmem.offset0,0x4
	.type		__assertfail,@function
